//
// Generated by NVIDIA NVVM Compiler
//
// Compiler Build ID: CL-36424714
// Cuda compilation tools, release 13.0, V13.0.88
// Based on NVVM 20.0.0
//

.version 9.0
.target sm_100
.address_size 64

	// .globl	_Z12initialize_mPi

.visible .entry _Z12initialize_mPi(
	.param .u64 .ptr .align 1 _Z12initialize_mPi_param_0
)
{
	.reg .pred 	%p<2>;
	.reg .b32 	%r<5>;
	.reg .b64 	%rd<3>;

	ld.param.u64 	%rd1, [_Z12initialize_mPi_param_0];
	mov.u32 	%r1, %ctaid.x;
	mov.u32 	%r2, %tid.x;
	or.b32  	%r3, %r1, %r2;
	setp.ne.s32 	%p1, %r3, 0;
	@%p1 bra 	$L__BB0_2;
	cvta.to.global.u64 	%rd2, %rd1;
	mov.b32 	%r4, 0;
	st.global.u32 	[%rd2], %r4;
$L__BB0_2:
	ret;

}
	// .globl	_Z7empty_sPi
.visible .entry _Z7empty_sPi(
	.param .u64 .ptr .align 1 _Z7empty_sPi_param_0
)
{
	.reg .pred 	%p<2>;
	.reg .b32 	%r<5>;
	.reg .b64 	%rd<3>;

	ld.param.u64 	%rd1, [_Z7empty_sPi_param_0];
	mov.u32 	%r1, %ctaid.x;
	mov.u32 	%r2, %tid.x;
	or.b32  	%r3, %r1, %r2;
	setp.ne.s32 	%p1, %r3, 0;
	@%p1 bra 	$L__BB1_2;
	cvta.to.global.u64 	%rd2, %rd1;
	mov.b32 	%r4, 0;
	st.global.u32 	[%rd2], %r4;
$L__BB1_2:
	ret;

}
	// .globl	_Z13initialize_Q1PiS_PdS0_S_S_S_S_S_S_S0_
.visible .entry _Z13initialize_Q1PiS_PdS0_S_S_S_S_S_S_S0_(
	.param .u64 .ptr .align 1 _Z13initialize_Q1PiS_PdS0_S_S_S_S_S_S_S0__param_0,
	.param .u64 .ptr .align 1 _Z13initialize_Q1PiS_PdS0_S_S_S_S_S_S_S0__param_1,
	.param .u64 .ptr .align 1 _Z13initialize_Q1PiS_PdS0_S_S_S_S_S_S_S0__param_2,
	.param .u64 .ptr .align 1 _Z13initialize_Q1PiS_PdS0_S_S_S_S_S_S_S0__param_3,
	.param .u64 .ptr .align 1 _Z13initialize_Q1PiS_PdS0_S_S_S_S_S_S_S0__param_4,
	.param .u64 .ptr .align 1 _Z13initialize_Q1PiS_PdS0_S_S_S_S_S_S_S0__param_5,
	.param .u64 .ptr .align 1 _Z13initialize_Q1PiS_PdS0_S_S_S_S_S_S_S0__param_6,
	.param .u64 .ptr .align 1 _Z13initialize_Q1PiS_PdS0_S_S_S_S_S_S_S0__param_7,
	.param .u64 .ptr .align 1 _Z13initialize_Q1PiS_PdS0_S_S_S_S_S_S_S0__param_8,
	.param .u64 .ptr .align 1 _Z13initialize_Q1PiS_PdS0_S_S_S_S_S_S_S0__param_9,
	.param .u64 .ptr .align 1 _Z13initialize_Q1PiS_PdS0_S_S_S_S_S_S_S0__param_10
)
{
	.reg .pred 	%p<2>;
	.reg .b32 	%r<6>;
	.reg .b64 	%rd<27>;

	ld.param.u64 	%rd2, [_Z13initialize_Q1PiS_PdS0_S_S_S_S_S_S_S0__param_1];
	ld.param.u64 	%rd4, [_Z13initialize_Q1PiS_PdS0_S_S_S_S_S_S_S0__param_3];
	ld.param.u64 	%rd5, [_Z13initialize_Q1PiS_PdS0_S_S_S_S_S_S_S0__param_4];
	ld.param.u64 	%rd6, [_Z13initialize_Q1PiS_PdS0_S_S_S_S_S_S_S0__param_5];
	ld.param.u64 	%rd7, [_Z13initialize_Q1PiS_PdS0_S_S_S_S_S_S_S0__param_6];
	ld.param.u64 	%rd8, [_Z13initialize_Q1PiS_PdS0_S_S_S_S_S_S_S0__param_7];
	ld.param.u64 	%rd9, [_Z13initialize_Q1PiS_PdS0_S_S_S_S_S_S_S0__param_8];
	ld.param.u64 	%rd10, [_Z13initialize_Q1PiS_PdS0_S_S_S_S_S_S_S0__param_9];
	ld.param.u64 	%rd11, [_Z13initialize_Q1PiS_PdS0_S_S_S_S_S_S_S0__param_10];
	mov.u32 	%r1, %ctaid.x;
	mov.u32 	%r2, %tid.x;
	or.b32  	%r3, %r1, %r2;
	setp.ne.s32 	%p1, %r3, 0;
	@%p1 bra 	$L__BB2_2;
	ld.param.u64 	%rd26, [_Z13initialize_Q1PiS_PdS0_S_S_S_S_S_S_S0__param_2];
	ld.param.u64 	%rd25, [_Z13initialize_Q1PiS_PdS0_S_S_S_S_S_S_S0__param_0];
	cvta.to.global.u64 	%rd12, %rd25;
	cvta.to.global.u64 	%rd13, %rd2;
	cvta.to.global.u64 	%rd14, %rd26;
	cvta.to.global.u64 	%rd15, %rd4;
	cvta.to.global.u64 	%rd16, %rd5;
	cvta.to.global.u64 	%rd17, %rd6;
	cvta.to.global.u64 	%rd18, %rd7;
	cvta.to.global.u64 	%rd19, %rd8;
	cvta.to.global.u64 	%rd20, %rd9;
	cvta.to.global.u64 	%rd21, %rd10;
	cvta.to.global.u64 	%rd22, %rd11;
	mov.b32 	%r4, 0;
	st.global.u32 	[%rd12], %r4;
	st.global.u32 	[%rd13], %r4;
	mov.b64 	%rd23, 0;
	st.global.u64 	[%rd14], %rd23;
	mov.b64 	%rd24, 4629700416936869888;
	st.global.u64 	[%rd15], %rd24;
	mov.b32 	%r5, 1;
	st.global.u32 	[%rd16], %r5;
	st.global.u32 	[%rd17], %r4;
	st.global.u32 	[%rd18], %r4;
	st.global.u32 	[%rd19], %r5;
	st.global.u32 	[%rd20], %r4;
	st.global.u32 	[%rd21], %r4;
	st.global.u64 	[%rd22], %rd24;
$L__BB2_2:
	ret;

}
	// .globl	_Z17AstarSearch_step1PiS_PdS0_S_S_S_S0_S0_S_S_S_S0_S0_S_S_S_S0_S0_S_S_
.visible .entry _Z17AstarSearch_step1PiS_PdS0_S_S_S_S0_S0_S_S_S_S0_S0_S_S_S_S0_S0_S_S_(
	.param .u64 .ptr .align 1 _Z17AstarSearch_step1PiS_PdS0_S_S_S_S0_S0_S_S_S_S0_S0_S_S_S_S0_S0_S_S__param_0,
	.param .u64 .ptr .align 1 _Z17AstarSearch_step1PiS_PdS0_S_S_S_S0_S0_S_S_S_S0_S0_S_S_S_S0_S0_S_S__param_1,
	.param .u64 .ptr .align 1 _Z17AstarSearch_step1PiS_PdS0_S_S_S_S0_S0_S_S_S_S0_S0_S_S_S_S0_S0_S_S__param_2,
	.param .u64 .ptr .align 1 _Z17AstarSearch_step1PiS_PdS0_S_S_S_S0_S0_S_S_S_S0_S0_S_S_S_S0_S0_S_S__param_3,
	.param .u64 .ptr .align 1 _Z17AstarSearch_step1PiS_PdS0_S_S_S_S0_S0_S_S_S_S0_S0_S_S_S_S0_S0_S_S__param_4,
	.param .u64 .ptr .align 1 _Z17AstarSearch_step1PiS_PdS0_S_S_S_S0_S0_S_S_S_S0_S0_S_S_S_S0_S0_S_S__param_5,
	.param .u64 .ptr .align 1 _Z17AstarSearch_step1PiS_PdS0_S_S_S_S0_S0_S_S_S_S0_S0_S_S_S_S0_S0_S_S__param_6,
	.param .u64 .ptr .align 1 _Z17AstarSearch_step1PiS_PdS0_S_S_S_S0_S0_S_S_S_S0_S0_S_S_S_S0_S0_S_S__param_7,
	.param .u64 .ptr .align 1 _Z17AstarSearch_step1PiS_PdS0_S_S_S_S0_S0_S_S_S_S0_S0_S_S_S_S0_S0_S_S__param_8,
	.param .u64 .ptr .align 1 _Z17AstarSearch_step1PiS_PdS0_S_S_S_S0_S0_S_S_S_S0_S0_S_S_S_S0_S0_S_S__param_9,
	.param .u64 .ptr .align 1 _Z17AstarSearch_step1PiS_PdS0_S_S_S_S0_S0_S_S_S_S0_S0_S_S_S_S0_S0_S_S__param_10,
	.param .u64 .ptr .align 1 _Z17AstarSearch_step1PiS_PdS0_S_S_S_S0_S0_S_S_S_S0_S0_S_S_S_S0_S0_S_S__param_11,
	.param .u64 .ptr .align 1 _Z17AstarSearch_step1PiS_PdS0_S_S_S_S0_S0_S_S_S_S0_S0_S_S_S_S0_S0_S_S__param_12,
	.param .u64 .ptr .align 1 _Z17AstarSearch_step1PiS_PdS0_S_S_S_S0_S0_S_S_S_S0_S0_S_S_S_S0_S0_S_S__param_13,
	.param .u64 .ptr .align 1 _Z17AstarSearch_step1PiS_PdS0_S_S_S_S0_S0_S_S_S_S0_S0_S_S_S_S0_S0_S_S__param_14,
	.param .u64 .ptr .align 1 _Z17AstarSearch_step1PiS_PdS0_S_S_S_S0_S0_S_S_S_S0_S0_S_S_S_S0_S0_S_S__param_15,
	.param .u64 .ptr .align 1 _Z17AstarSearch_step1PiS_PdS0_S_S_S_S0_S0_S_S_S_S0_S0_S_S_S_S0_S0_S_S__param_16,
	.param .u64 .ptr .align 1 _Z17AstarSearch_step1PiS_PdS0_S_S_S_S0_S0_S_S_S_S0_S0_S_S_S_S0_S0_S_S__param_17,
	.param .u64 .ptr .align 1 _Z17AstarSearch_step1PiS_PdS0_S_S_S_S0_S0_S_S_S_S0_S0_S_S_S_S0_S0_S_S__param_18,
	.param .u64 .ptr .align 1 _Z17AstarSearch_step1PiS_PdS0_S_S_S_S0_S0_S_S_S_S0_S0_S_S_S_S0_S0_S_S__param_19,
	.param .u64 .ptr .align 1 _Z17AstarSearch_step1PiS_PdS0_S_S_S_S0_S0_S_S_S_S0_S0_S_S_S_S0_S0_S_S__param_20
)
{
	.reg .pred 	%p<160>;
	.reg .b32 	%r<130>;
	.reg .b64 	%rd<176>;
	.reg .b64 	%fd<58>;

	ld.param.u64 	%rd10, [_Z17AstarSearch_step1PiS_PdS0_S_S_S_S0_S0_S_S_S_S0_S0_S_S_S_S0_S0_S_S__param_1];
	ld.param.u64 	%rd18, [_Z17AstarSearch_step1PiS_PdS0_S_S_S_S0_S0_S_S_S_S0_S0_S_S_S_S0_S0_S_S__param_4];
	ld.param.u64 	%rd12, [_Z17AstarSearch_step1PiS_PdS0_S_S_S_S0_S0_S_S_S_S0_S0_S_S_S_S0_S0_S_S__param_5];
	ld.param.u64 	%rd19, [_Z17AstarSearch_step1PiS_PdS0_S_S_S_S0_S0_S_S_S_S0_S0_S_S_S_S0_S0_S_S__param_9];
	ld.param.u64 	%rd15, [_Z17AstarSearch_step1PiS_PdS0_S_S_S_S0_S0_S_S_S_S0_S0_S_S_S_S0_S0_S_S__param_10];
	ld.param.u64 	%rd16, [_Z17AstarSearch_step1PiS_PdS0_S_S_S_S0_S0_S_S_S_S0_S0_S_S_S_S0_S0_S_S__param_11];
	ld.param.u64 	%rd17, [_Z17AstarSearch_step1PiS_PdS0_S_S_S_S0_S0_S_S_S_S0_S0_S_S_S_S0_S0_S_S__param_12];
	ld.param.u64 	%rd20, [_Z17AstarSearch_step1PiS_PdS0_S_S_S_S0_S0_S_S_S_S0_S0_S_S_S_S0_S0_S_S__param_14];
	ld.param.u64 	%rd21, [_Z17AstarSearch_step1PiS_PdS0_S_S_S_S0_S0_S_S_S_S0_S0_S_S_S_S0_S0_S_S__param_15];
	ld.param.u64 	%rd22, [_Z17AstarSearch_step1PiS_PdS0_S_S_S_S0_S0_S_S_S_S0_S0_S_S_S_S0_S0_S_S__param_16];
	ld.param.u64 	%rd23, [_Z17AstarSearch_step1PiS_PdS0_S_S_S_S0_S0_S_S_S_S0_S0_S_S_S_S0_S0_S_S__param_17];
	ld.param.u64 	%rd24, [_Z17AstarSearch_step1PiS_PdS0_S_S_S_S0_S0_S_S_S_S0_S0_S_S_S_S0_S0_S_S__param_18];
	ld.param.u64 	%rd25, [_Z17AstarSearch_step1PiS_PdS0_S_S_S_S0_S0_S_S_S_S0_S0_S_S_S_S0_S0_S_S__param_19];
	ld.param.u64 	%rd26, [_Z17AstarSearch_step1PiS_PdS0_S_S_S_S0_S0_S_S_S_S0_S0_S_S_S_S0_S0_S_S__param_20];
	cvta.to.global.u64 	%rd1, %rd23;
	cvta.to.global.u64 	%rd2, %rd24;
	cvta.to.global.u64 	%rd3, %rd22;
	cvta.to.global.u64 	%rd4, %rd21;
	cvta.to.global.u64 	%rd5, %rd25;
	cvta.to.global.u64 	%rd6, %rd26;
	cvta.to.global.u64 	%rd7, %rd20;
	cvta.to.global.u64 	%rd8, %rd19;
	cvta.to.global.u64 	%rd27, %rd18;
	ld.global.u32 	%r1, [%rd27];
	setp.ne.s32 	%p1, %r1, 0;
	@%p1 bra 	$L__BB3_3;
	ld.global.u32 	%r22, [%rd8];
	setp.ne.s32 	%p2, %r22, 0;
	@%p2 bra 	$L__BB3_3;
	ld.global.u32 	%r23, [%rd7];
	setp.eq.s32 	%p3, %r23, 0;
	@%p3 bra 	$L__BB3_123;
$L__BB3_3:
	mov.u32 	%r24, %ctaid.x;
	setp.eq.s32 	%p4, %r24, 2;
	@%p4 bra 	$L__BB3_84;
	setp.eq.s32 	%p5, %r24, 1;
	@%p5 bra 	$L__BB3_45;
	setp.ne.s32 	%p6, %r24, 0;
	@%p6 bra 	$L__BB3_123;
	setp.eq.s32 	%p109, %r1, 0;
	@%p109 bra 	$L__BB3_123;
	ld.param.u64 	%rd173, [_Z17AstarSearch_step1PiS_PdS0_S_S_S_S0_S0_S_S_S_S0_S0_S_S_S_S0_S0_S_S__param_2];
	ld.param.u64 	%rd172, [_Z17AstarSearch_step1PiS_PdS0_S_S_S_S0_S0_S_S_S_S0_S0_S_S_S_S0_S0_S_S__param_0];
	mov.u32 	%r95, %ctaid.y;
	shl.b32 	%r96, %r95, 10;
	mov.u32 	%r97, %tid.x;
	or.b32  	%r98, %r96, %r97;
	cvta.to.global.u64 	%rd124, %rd172;
	mul.wide.u32 	%rd125, %r98, 4;
	add.s64 	%rd126, %rd124, %rd125;
	ld.global.u32 	%r2, [%rd126];
	cvta.to.global.u64 	%rd127, %rd10;
	add.s64 	%rd128, %rd127, %rd125;
	ld.global.u32 	%r3, [%rd128];
	cvta.to.global.u64 	%rd129, %rd173;
	mul.wide.u32 	%rd130, %r98, 8;
	add.s64 	%rd131, %rd129, %rd130;
	ld.global.f64 	%fd48, [%rd131];
	add.s32 	%r4, %r2, -1;
	add.s32 	%r5, %r2, 1;
	add.s32 	%r6, %r3, -1;
	add.s32 	%r7, %r3, 1;
	add.f64 	%fd1, %fd48, 0d3FF0000000000000;
	add.s32 	%r99, %r2, -4;
	mul.lo.s32 	%r100, %r99, %r99;
	cvt.rn.f64.u32 	%fd49, %r100;
	add.f64 	%fd50, %fd1, %fd49;
	add.s32 	%r101, %r3, -5;
	mul.lo.s32 	%r102, %r101, %r101;
	cvt.rn.f64.u32 	%fd2, %r102;
	add.f64 	%fd3, %fd50, %fd2;
	add.s32 	%r103, %r3, -3;
	mul.lo.s32 	%r104, %r103, %r103;
	cvt.rn.f64.u32 	%fd4, %r104;
	add.f64 	%fd5, %fd50, %fd4;
	add.s32 	%r105, %r2, -5;
	mul.lo.s32 	%r106, %r105, %r105;
	cvt.rn.f64.u32 	%fd51, %r106;
	add.f64 	%fd6, %fd1, %fd51;
	add.s32 	%r107, %r3, -4;
	mul.lo.s32 	%r108, %r107, %r107;
	cvt.rn.f64.u32 	%fd52, %r108;
	add.f64 	%fd7, %fd6, %fd52;
	add.s32 	%r109, %r2, -3;
	mul.lo.s32 	%r110, %r109, %r109;
	cvt.rn.f64.u32 	%fd53, %r110;
	add.f64 	%fd8, %fd1, %fd53;
	add.f64 	%fd9, %fd8, %fd52;
	setp.ge.u32 	%p110, %r98, %r1;
	@%p110 bra 	$L__BB3_123;
	setp.ne.s32 	%p111, %r2, 1200;
	setp.ne.s32 	%p112, %r6, 1200;
	or.pred  	%p113, %p111, %p112;
	@%p113 bra 	$L__BB3_10;
	mov.b32 	%r111, 1;
	st.global.u32 	[%rd6], %r111;
$L__BB3_10:
	max.u32 	%r112, %r2, %r6;
	setp.gt.u32 	%p114, %r112, 1200;
	@%p114 bra 	$L__BB3_12;
	atom.global.add.u32 	%r113, [%rd5], 1;
	mul.wide.s32 	%rd132, %r113, 4;
	add.s64 	%rd133, %rd4, %rd132;
	st.global.u32 	[%rd133], %r2;
	add.s64 	%rd134, %rd3, %rd132;
	st.global.u32 	[%rd134], %r6;
	mul.wide.s32 	%rd135, %r113, 8;
	add.s64 	%rd136, %rd2, %rd135;
	st.global.f64 	[%rd136], %fd3;
	st.global.f64 	[%rd1], %fd1;
$L__BB3_12:
	setp.ne.s32 	%p116, %r7, 1200;
	or.pred  	%p117, %p111, %p116;
	@%p117 bra 	$L__BB3_14;
	mov.b32 	%r114, 1;
	st.global.u32 	[%rd6], %r114;
$L__BB3_14:
	setp.lt.s32 	%p118, %r2, 0;
	@%p118 bra 	$L__BB3_17;
	max.u32 	%r115, %r7, %r2;
	setp.gt.u32 	%p119, %r115, 1200;
	@%p119 bra 	$L__BB3_17;
	atom.global.add.u32 	%r116, [%rd5], 1;
	mul.wide.s32 	%rd137, %r116, 4;
	add.s64 	%rd138, %rd4, %rd137;
	st.global.u32 	[%rd138], %r2;
	add.s64 	%rd139, %rd3, %rd137;
	st.global.u32 	[%rd139], %r7;
	mul.wide.s32 	%rd140, %r116, 8;
	add.s64 	%rd141, %rd2, %rd140;
	st.global.f64 	[%rd141], %fd5;
	st.global.f64 	[%rd1+8], %fd1;
$L__BB3_17:
	setp.ne.s32 	%p120, %r4, 1200;
	setp.ne.s32 	%p121, %r3, 1200;
	or.pred  	%p122, %p120, %p121;
	@%p122 bra 	$L__BB3_19;
	mov.b32 	%r117, 1;
	st.global.u32 	[%rd6], %r117;
$L__BB3_19:
	setp.lt.s32 	%p123, %r2, 1;
	@%p123 bra 	$L__BB3_22;
	setp.gt.u32 	%p124, %r3, 1200;
	setp.gt.u32 	%p125, %r2, 1201;
	or.pred  	%p126, %p124, %p125;
	@%p126 bra 	$L__BB3_22;
	atom.global.add.u32 	%r118, [%rd5], 1;
	mul.wide.s32 	%rd142, %r118, 4;
	add.s64 	%rd143, %rd4, %rd142;
	st.global.u32 	[%rd143], %r4;
	add.s64 	%rd144, %rd3, %rd142;
	st.global.u32 	[%rd144], %r3;
	mul.wide.s32 	%rd145, %r118, 8;
	add.s64 	%rd146, %rd2, %rd145;
	st.global.f64 	[%rd146], %fd7;
	st.global.f64 	[%rd1+16], %fd1;
$L__BB3_22:
	setp.ne.s32 	%p128, %r5, 1200;
	or.pred  	%p129, %p128, %p121;
	@%p129 bra 	$L__BB3_24;
	mov.b32 	%r119, 1;
	st.global.u32 	[%rd6], %r119;
$L__BB3_24:
	setp.lt.s32 	%p130, %r2, -1;
	@%p130 bra 	$L__BB3_27;
	setp.gt.u32 	%p131, %r3, 1200;
	setp.gt.s32 	%p132, %r2, 1199;
	or.pred  	%p133, %p131, %p132;
	@%p133 bra 	$L__BB3_27;
	atom.global.add.u32 	%r120, [%rd5], 1;
	mul.wide.s32 	%rd147, %r120, 4;
	add.s64 	%rd148, %rd4, %rd147;
	st.global.u32 	[%rd148], %r5;
	add.s64 	%rd149, %rd3, %rd147;
	st.global.u32 	[%rd149], %r3;
	mul.wide.s32 	%rd150, %r120, 8;
	add.s64 	%rd151, %rd2, %rd150;
	st.global.f64 	[%rd151], %fd9;
	st.global.f64 	[%rd1+24], %fd1;
$L__BB3_27:
	or.pred  	%p136, %p120, %p112;
	@%p136 bra 	$L__BB3_29;
	mov.b32 	%r121, 1;
	st.global.u32 	[%rd6], %r121;
$L__BB3_29:
	setp.gt.u32 	%p138, %r6, 1200;
	setp.gt.u32 	%p139, %r2, 1201;
	or.pred  	%p140, %p138, %p139;
	or.pred  	%p141, %p140, %p123;
	@%p141 bra 	$L__BB3_31;
	atom.global.add.u32 	%r122, [%rd5], 1;
	mul.wide.s32 	%rd152, %r122, 4;
	add.s64 	%rd153, %rd4, %rd152;
	st.global.u32 	[%rd153], %r4;
	add.s64 	%rd154, %rd3, %rd152;
	st.global.u32 	[%rd154], %r6;
	mul.wide.s32 	%rd155, %r122, 8;
	add.s64 	%rd156, %rd2, %rd155;
	add.f64 	%fd54, %fd6, %fd2;
	st.global.f64 	[%rd156], %fd54;
	st.global.f64 	[%rd1+32], %fd1;
$L__BB3_31:
	setp.ne.s32 	%p142, %r4, 1200;
	setp.ne.s32 	%p143, %r7, 1200;
	or.pred  	%p144, %p142, %p143;
	@%p144 bra 	$L__BB3_33;
	mov.b32 	%r123, 1;
	st.global.u32 	[%rd6], %r123;
$L__BB3_33:
	setp.lt.s32 	%p145, %r2, 1;
	@%p145 bra 	$L__BB3_36;
	setp.gt.u32 	%p147, %r7, 1200;
	or.pred  	%p148, %p147, %p139;
	@%p148 bra 	$L__BB3_36;
	atom.global.add.u32 	%r124, [%rd5], 1;
	mul.wide.s32 	%rd157, %r124, 4;
	add.s64 	%rd158, %rd4, %rd157;
	st.global.u32 	[%rd158], %r4;
	add.s64 	%rd159, %rd3, %rd157;
	st.global.u32 	[%rd159], %r7;
	mul.wide.s32 	%rd160, %r124, 8;
	add.s64 	%rd161, %rd2, %rd160;
	add.f64 	%fd55, %fd6, %fd4;
	st.global.f64 	[%rd161], %fd55;
	st.global.f64 	[%rd1+40], %fd1;
$L__BB3_36:
	setp.ne.s32 	%p149, %r5, 1200;
	setp.ne.s32 	%p150, %r6, 1200;
	or.pred  	%p151, %p149, %p150;
	@%p151 bra 	$L__BB3_38;
	mov.b32 	%r125, 1;
	st.global.u32 	[%rd6], %r125;
$L__BB3_38:
	max.u32 	%r126, %r5, %r6;
	setp.gt.u32 	%p152, %r126, 1200;
	@%p152 bra 	$L__BB3_40;
	atom.global.add.u32 	%r127, [%rd5], 1;
	mul.wide.s32 	%rd162, %r127, 4;
	add.s64 	%rd163, %rd4, %rd162;
	st.global.u32 	[%rd163], %r5;
	add.s64 	%rd164, %rd3, %rd162;
	st.global.u32 	[%rd164], %r6;
	mul.wide.s32 	%rd165, %r127, 8;
	add.s64 	%rd166, %rd2, %rd165;
	add.f64 	%fd56, %fd8, %fd2;
	st.global.f64 	[%rd166], %fd56;
	st.global.f64 	[%rd1+48], %fd1;
$L__BB3_40:
	setp.ne.s32 	%p153, %r5, 1200;
	setp.ne.s32 	%p154, %r7, 1200;
	or.pred  	%p155, %p153, %p154;
	@%p155 bra 	$L__BB3_42;
	mov.b32 	%r128, 1;
	st.global.u32 	[%rd6], %r128;
$L__BB3_42:
	setp.lt.s32 	%p156, %r2, -1;
	@%p156 bra 	$L__BB3_123;
	setp.gt.u32 	%p157, %r7, 1200;
	setp.gt.s32 	%p158, %r2, 1199;
	or.pred  	%p159, %p157, %p158;
	@%p159 bra 	$L__BB3_123;
	atom.global.add.u32 	%r129, [%rd5], 1;
	mul.wide.s32 	%rd167, %r129, 4;
	add.s64 	%rd168, %rd4, %rd167;
	st.global.u32 	[%rd168], %r5;
	add.s64 	%rd169, %rd3, %rd167;
	st.global.u32 	[%rd169], %r7;
	mul.wide.s32 	%rd170, %r129, 8;
	add.s64 	%rd171, %rd2, %rd170;
	add.f64 	%fd57, %fd8, %fd4;
	st.global.f64 	[%rd171], %fd57;
	st.global.f64 	[%rd1+56], %fd1;
	bra.uni 	$L__BB3_123;
$L__BB3_45:
	ld.global.u32 	%r8, [%rd8];
	setp.eq.s32 	%p58, %r8, 0;
	@%p58 bra 	$L__BB3_123;
	ld.param.u64 	%rd175, [_Z17AstarSearch_step1PiS_PdS0_S_S_S_S0_S0_S_S_S_S0_S0_S_S_S_S0_S0_S_S__param_7];
	ld.param.u64 	%rd174, [_Z17AstarSearch_step1PiS_PdS0_S_S_S_S0_S0_S_S_S_S0_S0_S_S_S_S0_S0_S_S__param_6];
	mov.u32 	%r60, %ctaid.y;
	shl.b32 	%r61, %r60, 10;
	mov.u32 	%r62, %tid.x;
	or.b32  	%r63, %r61, %r62;
	cvta.to.global.u64 	%rd76, %rd12;
	mul.wide.u32 	%rd77, %r63, 4;
	add.s64 	%rd78, %rd76, %rd77;
	ld.global.u32 	%r9, [%rd78];
	cvta.to.global.u64 	%rd79, %rd174;
	add.s64 	%rd80, %rd79, %rd77;
	ld.global.u32 	%r10, [%rd80];
	cvta.to.global.u64 	%rd81, %rd175;
	mul.wide.u32 	%rd82, %r63, 8;
	add.s64 	%rd83, %rd81, %rd82;
	ld.global.f64 	%fd38, [%rd83];
	add.s32 	%r11, %r9, -1;
	add.s32 	%r12, %r9, 1;
	add.s32 	%r13, %r10, -1;
	add.s32 	%r14, %r10, 1;
	add.f64 	%fd10, %fd38, 0d3FF0000000000000;
	add.s32 	%r64, %r9, -4;
	mul.lo.s32 	%r65, %r64, %r64;
	cvt.rn.f64.u32 	%fd39, %r65;
	add.f64 	%fd40, %fd10, %fd39;
	add.s32 	%r66, %r10, -5;
	mul.lo.s32 	%r67, %r66, %r66;
	cvt.rn.f64.u32 	%fd11, %r67;
	add.f64 	%fd12, %fd40, %fd11;
	add.s32 	%r68, %r10, -3;
	mul.lo.s32 	%r69, %r68, %r68;
	cvt.rn.f64.u32 	%fd13, %r69;
	add.f64 	%fd14, %fd40, %fd13;
	add.s32 	%r70, %r9, -5;
	mul.lo.s32 	%r71, %r70, %r70;
	cvt.rn.f64.u32 	%fd41, %r71;
	add.f64 	%fd15, %fd10, %fd41;
	add.s32 	%r72, %r10, -4;
	mul.lo.s32 	%r73, %r72, %r72;
	cvt.rn.f64.u32 	%fd42, %r73;
	add.f64 	%fd16, %fd15, %fd42;
	add.s32 	%r74, %r9, -3;
	mul.lo.s32 	%r75, %r74, %r74;
	cvt.rn.f64.u32 	%fd43, %r75;
	add.f64 	%fd17, %fd10, %fd43;
	add.f64 	%fd18, %fd17, %fd42;
	setp.ge.u32 	%p59, %r63, %r8;
	@%p59 bra 	$L__BB3_123;
	setp.ne.s32 	%p60, %r9, 1200;
	setp.ne.s32 	%p61, %r13, 1200;
	or.pred  	%p62, %p60, %p61;
	@%p62 bra 	$L__BB3_49;
	mov.b32 	%r76, 1;
	st.global.u32 	[%rd6], %r76;
$L__BB3_49:
	max.u32 	%r77, %r9, %r13;
	setp.gt.u32 	%p63, %r77, 1200;
	@%p63 bra 	$L__BB3_51;
	atom.global.add.u32 	%r78, [%rd5], 1;
	mul.wide.s32 	%rd84, %r78, 4;
	add.s64 	%rd85, %rd4, %rd84;
	st.global.u32 	[%rd85], %r9;
	add.s64 	%rd86, %rd3, %rd84;
	st.global.u32 	[%rd86], %r13;
	mul.wide.s32 	%rd87, %r78, 8;
	add.s64 	%rd88, %rd2, %rd87;
	st.global.f64 	[%rd88], %fd12;
	st.global.f64 	[%rd1], %fd10;
$L__BB3_51:
	setp.ne.s32 	%p65, %r14, 1200;
	or.pred  	%p66, %p60, %p65;
	@%p66 bra 	$L__BB3_53;
	mov.b32 	%r79, 1;
	st.global.u32 	[%rd6], %r79;
$L__BB3_53:
	setp.lt.s32 	%p67, %r9, 0;
	@%p67 bra 	$L__BB3_56;
	max.u32 	%r80, %r14, %r9;
	setp.gt.u32 	%p68, %r80, 1200;
	@%p68 bra 	$L__BB3_56;
	atom.global.add.u32 	%r81, [%rd5], 1;
	mul.wide.s32 	%rd89, %r81, 4;
	add.s64 	%rd90, %rd4, %rd89;
	st.global.u32 	[%rd90], %r9;
	add.s64 	%rd91, %rd3, %rd89;
	st.global.u32 	[%rd91], %r14;
	mul.wide.s32 	%rd92, %r81, 8;
	add.s64 	%rd93, %rd2, %rd92;
	st.global.f64 	[%rd93], %fd14;
	st.global.f64 	[%rd1+8], %fd10;
$L__BB3_56:
	setp.ne.s32 	%p69, %r11, 1200;
	setp.ne.s32 	%p70, %r10, 1200;
	or.pred  	%p71, %p69, %p70;
	@%p71 bra 	$L__BB3_58;
	mov.b32 	%r82, 1;
	st.global.u32 	[%rd6], %r82;
$L__BB3_58:
	setp.lt.s32 	%p72, %r9, 1;
	@%p72 bra 	$L__BB3_61;
	setp.gt.u32 	%p73, %r10, 1200;
	setp.gt.u32 	%p74, %r9, 1201;
	or.pred  	%p75, %p73, %p74;
	@%p75 bra 	$L__BB3_61;
	atom.global.add.u32 	%r83, [%rd5], 1;
	mul.wide.s32 	%rd94, %r83, 4;
	add.s64 	%rd95, %rd4, %rd94;
	st.global.u32 	[%rd95], %r11;
	add.s64 	%rd96, %rd3, %rd94;
	st.global.u32 	[%rd96], %r10;
	mul.wide.s32 	%rd97, %r83, 8;
	add.s64 	%rd98, %rd2, %rd97;
	st.global.f64 	[%rd98], %fd16;
	st.global.f64 	[%rd1+16], %fd10;
$L__BB3_61:
	setp.ne.s32 	%p77, %r12, 1200;
	or.pred  	%p78, %p77, %p70;
	@%p78 bra 	$L__BB3_63;
	mov.b32 	%r84, 1;
	st.global.u32 	[%rd6], %r84;
$L__BB3_63:
	setp.lt.s32 	%p79, %r9, -1;
	@%p79 bra 	$L__BB3_66;
	setp.gt.u32 	%p80, %r10, 1200;
	setp.gt.s32 	%p81, %r9, 1199;
	or.pred  	%p82, %p80, %p81;
	@%p82 bra 	$L__BB3_66;
	atom.global.add.u32 	%r85, [%rd5], 1;
	mul.wide.s32 	%rd99, %r85, 4;
	add.s64 	%rd100, %rd4, %rd99;
	st.global.u32 	[%rd100], %r12;
	add.s64 	%rd101, %rd3, %rd99;
	st.global.u32 	[%rd101], %r10;
	mul.wide.s32 	%rd102, %r85, 8;
	add.s64 	%rd103, %rd2, %rd102;
	st.global.f64 	[%rd103], %fd18;
	st.global.f64 	[%rd1+24], %fd10;
$L__BB3_66:
	or.pred  	%p85, %p69, %p61;
	@%p85 bra 	$L__BB3_68;
	mov.b32 	%r86, 1;
	st.global.u32 	[%rd6], %r86;
$L__BB3_68:
	setp.gt.u32 	%p87, %r13, 1200;
	setp.gt.u32 	%p88, %r9, 1201;
	or.pred  	%p89, %p87, %p88;
	or.pred  	%p90, %p89, %p72;
	@%p90 bra 	$L__BB3_70;
	atom.global.add.u32 	%r87, [%rd5], 1;
	mul.wide.s32 	%rd104, %r87, 4;
	add.s64 	%rd105, %rd4, %rd104;
	st.global.u32 	[%rd105], %r11;
	add.s64 	%rd106, %rd3, %rd104;
	st.global.u32 	[%rd106], %r13;
	mul.wide.s32 	%rd107, %r87, 8;
	add.s64 	%rd108, %rd2, %rd107;
	add.f64 	%fd44, %fd15, %fd11;
	st.global.f64 	[%rd108], %fd44;
	st.global.f64 	[%rd1+32], %fd10;
$L__BB3_70:
	setp.ne.s32 	%p91, %r11, 1200;
	setp.ne.s32 	%p92, %r14, 1200;
	or.pred  	%p93, %p91, %p92;
	@%p93 bra 	$L__BB3_72;
	mov.b32 	%r88, 1;
	st.global.u32 	[%rd6], %r88;
$L__BB3_72:
	setp.lt.s32 	%p94, %r9, 1;
	@%p94 bra 	$L__BB3_75;
	setp.gt.u32 	%p96, %r14, 1200;
	or.pred  	%p97, %p96, %p88;
	@%p97 bra 	$L__BB3_75;
	atom.global.add.u32 	%r89, [%rd5], 1;
	mul.wide.s32 	%rd109, %r89, 4;
	add.s64 	%rd110, %rd4, %rd109;
	st.global.u32 	[%rd110], %r11;
	add.s64 	%rd111, %rd3, %rd109;
	st.global.u32 	[%rd111], %r14;
	mul.wide.s32 	%rd112, %r89, 8;
	add.s64 	%rd113, %rd2, %rd112;
	add.f64 	%fd45, %fd15, %fd13;
	st.global.f64 	[%rd113], %fd45;
	st.global.f64 	[%rd1+40], %fd10;
$L__BB3_75:
	setp.ne.s32 	%p98, %r12, 1200;
	setp.ne.s32 	%p99, %r13, 1200;
	or.pred  	%p100, %p98, %p99;
	@%p100 bra 	$L__BB3_77;
	mov.b32 	%r90, 1;
	st.global.u32 	[%rd6], %r90;
$L__BB3_77:
	max.u32 	%r91, %r12, %r13;
	setp.gt.u32 	%p101, %r91, 1200;
	@%p101 bra 	$L__BB3_79;
	atom.global.add.u32 	%r92, [%rd5], 1;
	mul.wide.s32 	%rd114, %r92, 4;
	add.s64 	%rd115, %rd4, %rd114;
	st.global.u32 	[%rd115], %r12;
	add.s64 	%rd116, %rd3, %rd114;
	st.global.u32 	[%rd116], %r13;
	mul.wide.s32 	%rd117, %r92, 8;
	add.s64 	%rd118, %rd2, %rd117;
	add.f64 	%fd46, %fd17, %fd11;
	st.global.f64 	[%rd118], %fd46;
	st.global.f64 	[%rd1+48], %fd10;
$L__BB3_79:
	setp.ne.s32 	%p102, %r12, 1200;
	setp.ne.s32 	%p103, %r14, 1200;
	or.pred  	%p104, %p102, %p103;
	@%p104 bra 	$L__BB3_81;
	mov.b32 	%r93, 1;
	st.global.u32 	[%rd6], %r93;
$L__BB3_81:
	setp.lt.s32 	%p105, %r9, -1;
	@%p105 bra 	$L__BB3_123;
	setp.gt.u32 	%p106, %r14, 1200;
	setp.gt.s32 	%p107, %r9, 1199;
	or.pred  	%p108, %p106, %p107;
	@%p108 bra 	$L__BB3_123;
	atom.global.add.u32 	%r94, [%rd5], 1;
	mul.wide.s32 	%rd119, %r94, 4;
	add.s64 	%rd120, %rd4, %rd119;
	st.global.u32 	[%rd120], %r12;
	add.s64 	%rd121, %rd3, %rd119;
	st.global.u32 	[%rd121], %r14;
	mul.wide.s32 	%rd122, %r94, 8;
	add.s64 	%rd123, %rd2, %rd122;
	add.f64 	%fd47, %fd17, %fd13;
	st.global.f64 	[%rd123], %fd47;
	st.global.f64 	[%rd1+56], %fd10;
	bra.uni 	$L__BB3_123;
$L__BB3_84:
	ld.global.u32 	%r15, [%rd7];
	setp.eq.s32 	%p7, %r15, 0;
	@%p7 bra 	$L__BB3_123;
	mov.u32 	%r25, %ctaid.y;
	shl.b32 	%r26, %r25, 10;
	mov.u32 	%r27, %tid.x;
	or.b32  	%r28, %r26, %r27;
	cvta.to.global.u64 	%rd28, %rd15;
	mul.wide.u32 	%rd29, %r28, 4;
	add.s64 	%rd30, %rd28, %rd29;
	ld.global.u32 	%r16, [%rd30];
	cvta.to.global.u64 	%rd31, %rd16;
	add.s64 	%rd32, %rd31, %rd29;
	ld.global.u32 	%r17, [%rd32];
	cvta.to.global.u64 	%rd33, %rd17;
	mul.wide.u32 	%rd34, %r28, 8;
	add.s64 	%rd35, %rd33, %rd34;
	ld.global.f64 	%fd28, [%rd35];
	add.s32 	%r18, %r16, -1;
	add.s32 	%r19, %r16, 1;
	add.s32 	%r20, %r17, -1;
	add.s32 	%r21, %r17, 1;
	add.f64 	%fd19, %fd28, 0d3FF0000000000000;
	add.s32 	%r29, %r16, -4;
	mul.lo.s32 	%r30, %r29, %r29;
	cvt.rn.f64.u32 	%fd29, %r30;
	add.f64 	%fd30, %fd19, %fd29;
	add.s32 	%r31, %r17, -5;
	mul.lo.s32 	%r32, %r31, %r31;
	cvt.rn.f64.u32 	%fd20, %r32;
	add.f64 	%fd21, %fd30, %fd20;
	add.s32 	%r33, %r17, -3;
	mul.lo.s32 	%r34, %r33, %r33;
	cvt.rn.f64.u32 	%fd22, %r34;
	add.f64 	%fd23, %fd30, %fd22;
	add.s32 	%r35, %r16, -5;
	mul.lo.s32 	%r36, %r35, %r35;
	cvt.rn.f64.u32 	%fd31, %r36;
	add.f64 	%fd24, %fd19, %fd31;
	add.s32 	%r37, %r17, -4;
	mul.lo.s32 	%r38, %r37, %r37;
	cvt.rn.f64.u32 	%fd32, %r38;
	add.f64 	%fd25, %fd24, %fd32;
	add.s32 	%r39, %r16, -3;
	mul.lo.s32 	%r40, %r39, %r39;
	cvt.rn.f64.u32 	%fd33, %r40;
	add.f64 	%fd26, %fd19, %fd33;
	add.f64 	%fd27, %fd26, %fd32;
	setp.ge.u32 	%p8, %r28, %r15;
	@%p8 bra 	$L__BB3_123;
	setp.ne.s32 	%p9, %r16, 1200;
	setp.ne.s32 	%p10, %r20, 1200;
	or.pred  	%p11, %p9, %p10;
	@%p11 bra 	$L__BB3_88;
	mov.b32 	%r41, 1;
	st.global.u32 	[%rd6], %r41;
$L__BB3_88:
	max.u32 	%r42, %r16, %r20;
	setp.gt.u32 	%p12, %r42, 1200;
	@%p12 bra 	$L__BB3_90;
	atom.global.add.u32 	%r43, [%rd5], 1;
	mul.wide.s32 	%rd36, %r43, 4;
	add.s64 	%rd37, %rd4, %rd36;
	st.global.u32 	[%rd37], %r16;
	add.s64 	%rd38, %rd3, %rd36;
	st.global.u32 	[%rd38], %r20;
	mul.wide.s32 	%rd39, %r43, 8;
	add.s64 	%rd40, %rd2, %rd39;
	st.global.f64 	[%rd40], %fd21;
	st.global.f64 	[%rd1], %fd19;
$L__BB3_90:
	setp.ne.s32 	%p14, %r21, 1200;
	or.pred  	%p15, %p9, %p14;
	@%p15 bra 	$L__BB3_92;
	mov.b32 	%r44, 1;
	st.global.u32 	[%rd6], %r44;
$L__BB3_92:
	setp.lt.s32 	%p16, %r16, 0;
	@%p16 bra 	$L__BB3_95;
	max.u32 	%r45, %r21, %r16;
	setp.gt.u32 	%p17, %r45, 1200;
	@%p17 bra 	$L__BB3_95;
	atom.global.add.u32 	%r46, [%rd5], 1;
	mul.wide.s32 	%rd41, %r46, 4;
	add.s64 	%rd42, %rd4, %rd41;
	st.global.u32 	[%rd42], %r16;
	add.s64 	%rd43, %rd3, %rd41;
	st.global.u32 	[%rd43], %r21;
	mul.wide.s32 	%rd44, %r46, 8;
	add.s64 	%rd45, %rd2, %rd44;
	st.global.f64 	[%rd45], %fd23;
	st.global.f64 	[%rd1+8], %fd19;
$L__BB3_95:
	setp.ne.s32 	%p18, %r18, 1200;
	setp.ne.s32 	%p19, %r17, 1200;
	or.pred  	%p20, %p18, %p19;
	@%p20 bra 	$L__BB3_97;
	mov.b32 	%r47, 1;
	st.global.u32 	[%rd6], %r47;
$L__BB3_97:
	setp.lt.s32 	%p21, %r16, 1;
	@%p21 bra 	$L__BB3_100;
	setp.gt.u32 	%p22, %r17, 1200;
	setp.gt.u32 	%p23, %r16, 1201;
	or.pred  	%p24, %p22, %p23;
	@%p24 bra 	$L__BB3_100;
	atom.global.add.u32 	%r48, [%rd5], 1;
	mul.wide.s32 	%rd46, %r48, 4;
	add.s64 	%rd47, %rd4, %rd46;
	st.global.u32 	[%rd47], %r18;
	add.s64 	%rd48, %rd3, %rd46;
	st.global.u32 	[%rd48], %r17;
	mul.wide.s32 	%rd49, %r48, 8;
	add.s64 	%rd50, %rd2, %rd49;
	st.global.f64 	[%rd50], %fd25;
	st.global.f64 	[%rd1+16], %fd19;
$L__BB3_100:
	setp.ne.s32 	%p26, %r19, 1200;
	or.pred  	%p27, %p26, %p19;
	@%p27 bra 	$L__BB3_102;
	mov.b32 	%r49, 1;
	st.global.u32 	[%rd6], %r49;
$L__BB3_102:
	setp.lt.s32 	%p28, %r16, -1;
	@%p28 bra 	$L__BB3_105;
	setp.gt.u32 	%p29, %r17, 1200;
	setp.gt.s32 	%p30, %r16, 1199;
	or.pred  	%p31, %p29, %p30;
	@%p31 bra 	$L__BB3_105;
	atom.global.add.u32 	%r50, [%rd5], 1;
	mul.wide.s32 	%rd51, %r50, 4;
	add.s64 	%rd52, %rd4, %rd51;
	st.global.u32 	[%rd52], %r19;
	add.s64 	%rd53, %rd3, %rd51;
	st.global.u32 	[%rd53], %r17;
	mul.wide.s32 	%rd54, %r50, 8;
	add.s64 	%rd55, %rd2, %rd54;
	st.global.f64 	[%rd55], %fd27;
	st.global.f64 	[%rd1+24], %fd19;
$L__BB3_105:
	or.pred  	%p34, %p18, %p10;
	@%p34 bra 	$L__BB3_107;
	mov.b32 	%r51, 1;
	st.global.u32 	[%rd6], %r51;
$L__BB3_107:
	setp.gt.u32 	%p36, %r20, 1200;
	setp.gt.u32 	%p37, %r16, 1201;
	or.pred  	%p38, %p36, %p37;
	or.pred  	%p39, %p38, %p21;
	@%p39 bra 	$L__BB3_109;
	atom.global.add.u32 	%r52, [%rd5], 1;
	mul.wide.s32 	%rd56, %r52, 4;
	add.s64 	%rd57, %rd4, %rd56;
	st.global.u32 	[%rd57], %r18;
	add.s64 	%rd58, %rd3, %rd56;
	st.global.u32 	[%rd58], %r20;
	mul.wide.s32 	%rd59, %r52, 8;
	add.s64 	%rd60, %rd2, %rd59;
	add.f64 	%fd34, %fd24, %fd20;
	st.global.f64 	[%rd60], %fd34;
	st.global.f64 	[%rd1+32], %fd19;
$L__BB3_109:
	setp.ne.s32 	%p40, %r18, 1200;
	setp.ne.s32 	%p41, %r21, 1200;
	or.pred  	%p42, %p40, %p41;
	@%p42 bra 	$L__BB3_111;
	mov.b32 	%r53, 1;
	st.global.u32 	[%rd6], %r53;
$L__BB3_111:
	setp.lt.s32 	%p43, %r16, 1;
	@%p43 bra 	$L__BB3_114;
	setp.gt.u32 	%p45, %r21, 1200;
	or.pred  	%p46, %p45, %p37;
	@%p46 bra 	$L__BB3_114;
	atom.global.add.u32 	%r54, [%rd5], 1;
	mul.wide.s32 	%rd61, %r54, 4;
	add.s64 	%rd62, %rd4, %rd61;
	st.global.u32 	[%rd62], %r18;
	add.s64 	%rd63, %rd3, %rd61;
	st.global.u32 	[%rd63], %r21;
	mul.wide.s32 	%rd64, %r54, 8;
	add.s64 	%rd65, %rd2, %rd64;
	add.f64 	%fd35, %fd24, %fd22;
	st.global.f64 	[%rd65], %fd35;
	st.global.f64 	[%rd1+40], %fd19;
$L__BB3_114:
	setp.ne.s32 	%p47, %r19, 1200;
	setp.ne.s32 	%p48, %r20, 1200;
	or.pred  	%p49, %p47, %p48;
	@%p49 bra 	$L__BB3_116;
	mov.b32 	%r55, 1;
	st.global.u32 	[%rd6], %r55;
$L__BB3_116:
	max.u32 	%r56, %r19, %r20;
	setp.gt.u32 	%p50, %r56, 1200;
	@%p50 bra 	$L__BB3_118;
	atom.global.add.u32 	%r57, [%rd5], 1;
	mul.wide.s32 	%rd66, %r57, 4;
	add.s64 	%rd67, %rd4, %rd66;
	st.global.u32 	[%rd67], %r19;
	add.s64 	%rd68, %rd3, %rd66;
	st.global.u32 	[%rd68], %r20;
	mul.wide.s32 	%rd69, %r57, 8;
	add.s64 	%rd70, %rd2, %rd69;
	add.f64 	%fd36, %fd26, %fd20;
	st.global.f64 	[%rd70], %fd36;
	st.global.f64 	[%rd1+48], %fd19;
$L__BB3_118:
	setp.ne.s32 	%p51, %r19, 1200;
	setp.ne.s32 	%p52, %r21, 1200;
	or.pred  	%p53, %p51, %p52;
	@%p53 bra 	$L__BB3_120;
	mov.b32 	%r58, 1;
	st.global.u32 	[%rd6], %r58;
$L__BB3_120:
	setp.lt.s32 	%p54, %r16, -1;
	@%p54 bra 	$L__BB3_123;
	setp.gt.u32 	%p55, %r21, 1200;
	setp.gt.s32 	%p56, %r16, 1199;
	or.pred  	%p57, %p55, %p56;
	@%p57 bra 	$L__BB3_123;
	atom.global.add.u32 	%r59, [%rd5], 1;
	mul.wide.s32 	%rd71, %r59, 4;
	add.s64 	%rd72, %rd4, %rd71;
	st.global.u32 	[%rd72], %r19;
	add.s64 	%rd73, %rd3, %rd71;
	st.global.u32 	[%rd73], %r21;
	mul.wide.s32 	%rd74, %r59, 8;
	add.s64 	%rd75, %rd2, %rd74;
	add.f64 	%fd37, %fd26, %fd22;
	st.global.f64 	[%rd75], %fd37;
	st.global.f64 	[%rd1+56], %fd19;
$L__BB3_123:
	ret;

}
	// .globl	_Z17AstarSearch_step2PiS_PdS0_S_S_S_S_S0_
.visible .entry _Z17AstarSearch_step2PiS_PdS0_S_S_S_S_S0_(
	.param .u64 .ptr .align 1 _Z17AstarSearch_step2PiS_PdS0_S_S_S_S_S0__param_0,
	.param .u64 .ptr .align 1 _Z17AstarSearch_step2PiS_PdS0_S_S_S_S_S0__param_1,
	.param .u64 .ptr .align 1 _Z17AstarSearch_step2PiS_PdS0_S_S_S_S_S0__param_2,
	.param .u64 .ptr .align 1 _Z17AstarSearch_step2PiS_PdS0_S_S_S_S_S0__param_3,
	.param .u64 .ptr .align 1 _Z17AstarSearch_step2PiS_PdS0_S_S_S_S_S0__param_4,
	.param .u64 .ptr .align 1 _Z17AstarSearch_step2PiS_PdS0_S_S_S_S_S0__param_5,
	.param .u64 .ptr .align 1 _Z17AstarSearch_step2PiS_PdS0_S_S_S_S_S0__param_6,
	.param .u64 .ptr .align 1 _Z17AstarSearch_step2PiS_PdS0_S_S_S_S_S0__param_7,
	.param .u64 .ptr .align 1 _Z17AstarSearch_step2PiS_PdS0_S_S_S_S_S0__param_8
)
{
	.reg .pred 	%p<6>;
	.reg .b32 	%r<20>;
	.reg .b64 	%rd<25>;

	ld.param.u64 	%rd10, [_Z17AstarSearch_step2PiS_PdS0_S_S_S_S_S0__param_0];
	ld.param.u64 	%rd11, [_Z17AstarSearch_step2PiS_PdS0_S_S_S_S_S0__param_1];
	ld.param.u64 	%rd6, [_Z17AstarSearch_step2PiS_PdS0_S_S_S_S_S0__param_3];
	ld.param.u64 	%rd7, [_Z17AstarSearch_step2PiS_PdS0_S_S_S_S_S0__param_4];
	ld.param.u64 	%rd8, [_Z17AstarSearch_step2PiS_PdS0_S_S_S_S_S0__param_5];
	ld.param.u64 	%rd9, [_Z17AstarSearch_step2PiS_PdS0_S_S_S_S_S0__param_6];
	ld.param.u64 	%rd12, [_Z17AstarSearch_step2PiS_PdS0_S_S_S_S_S0__param_7];
	cvta.to.global.u64 	%rd1, %rd12;
	cvta.to.global.u64 	%rd13, %rd11;
	cvta.to.global.u64 	%rd14, %rd10;
	mov.u32 	%r10, %ctaid.x;
	shl.b32 	%r11, %r10, 10;
	mov.u32 	%r12, %tid.x;
	or.b32  	%r1, %r11, %r12;
	mul.wide.s32 	%rd15, %r1, 4;
	add.s64 	%rd16, %rd14, %rd15;
	ld.global.u32 	%r2, [%rd16];
	add.s64 	%rd17, %rd13, %rd15;
	ld.global.u32 	%r3, [%rd17];
	ld.global.u32 	%r19, [%rd1];
	setp.lt.s32 	%p1, %r19, 1;
	@%p1 bra 	$L__BB4_7;
	cvta.to.global.u64 	%rd18, %rd6;
	mul.wide.s32 	%rd19, %r1, 8;
	add.s64 	%rd2, %rd18, %rd19;
	cvta.to.global.u64 	%rd3, %rd8;
	cvta.to.global.u64 	%rd4, %rd9;
	cvta.to.global.u64 	%rd5, %rd7;
	mov.b32 	%r18, 0;
$L__BB4_2:
	mul.wide.u32 	%rd20, %r18, 4;
	add.s64 	%rd21, %rd3, %rd20;
	ld.global.u32 	%r14, [%rd21];
	setp.ne.s32 	%p2, %r2, %r14;
	@%p2 bra 	$L__BB4_6;
	add.s64 	%rd23, %rd4, %rd20;
	ld.global.u32 	%r15, [%rd23];
	setp.ne.s32 	%p3, %r3, %r15;
	@%p3 bra 	$L__BB4_6;
	ld.global.u32 	%r16, [%rd5];
	setp.ge.s32 	%p4, %r1, %r16;
	@%p4 bra 	$L__BB4_6;
	mov.b64 	%rd24, -4586705114244317184;
	st.global.u64 	[%rd2], %rd24;
	ld.global.u32 	%r19, [%rd1];
$L__BB4_6:
	add.s32 	%r18, %r18, 1;
	setp.lt.s32 	%p5, %r18, %r19;
	@%p5 bra 	$L__BB4_2;
$L__BB4_7:
	ret;

}
	// .globl	_Z31AstarSearch_step2_deDuplicationPiS_PdS0_iS_
.visible .entry _Z31AstarSearch_step2_deDuplicationPiS_PdS0_iS_(
	.param .u64 .ptr .align 1 _Z31AstarSearch_step2_deDuplicationPiS_PdS0_iS__param_0,
	.param .u64 .ptr .align 1 _Z31AstarSearch_step2_deDuplicationPiS_PdS0_iS__param_1,
	.param .u64 .ptr .align 1 _Z31AstarSearch_step2_deDuplicationPiS_PdS0_iS__param_2,
	.param .u64 .ptr .align 1 _Z31AstarSearch_step2_deDuplicationPiS_PdS0_iS__param_3,
	.param .u32 _Z31AstarSearch_step2_deDuplicationPiS_PdS0_iS__param_4,
	.param .u64 .ptr .align 1 _Z31AstarSearch_step2_deDuplicationPiS_PdS0_iS__param_5
)
{
	.reg .pred 	%p<6>;
	.reg .b32 	%r<11>;
	.reg .b64 	%rd<20>;
	.reg .b64 	%fd<2>;

	ld.param.u64 	%rd7, [_Z31AstarSearch_step2_deDuplicationPiS_PdS0_iS__param_0];
	ld.param.u64 	%rd8, [_Z31AstarSearch_step2_deDuplicationPiS_PdS0_iS__param_1];
	ld.param.u64 	%rd5, [_Z31AstarSearch_step2_deDuplicationPiS_PdS0_iS__param_3];
	ld.param.u32 	%r4, [_Z31AstarSearch_step2_deDuplicationPiS_PdS0_iS__param_4];
	ld.param.u64 	%rd6, [_Z31AstarSearch_step2_deDuplicationPiS_PdS0_iS__param_5];
	cvta.to.global.u64 	%rd1, %rd8;
	cvta.to.global.u64 	%rd2, %rd7;
	cvt.s64.s32 	%rd3, %r4;
	mov.u32 	%r5, %ctaid.x;
	shl.b32 	%r6, %r5, 10;
	mov.u32 	%r7, %tid.x;
	or.b32  	%r1, %r6, %r7;
	setp.le.s32 	%p1, %r1, %r4;
	@%p1 bra 	$L__BB5_6;
	shl.b64 	%rd9, %rd3, 2;
	add.s64 	%rd10, %rd2, %rd9;
	ld.global.u32 	%r2, [%rd10];
	add.s64 	%rd11, %rd1, %rd9;
	ld.global.u32 	%r3, [%rd11];
	cvta.to.global.u64 	%rd12, %rd6;
	ld.global.u32 	%r8, [%rd12];
	setp.ge.s32 	%p2, %r1, %r8;
	@%p2 bra 	$L__BB5_6;
	mul.wide.s32 	%rd13, %r1, 4;
	add.s64 	%rd14, %rd2, %rd13;
	ld.global.u32 	%r9, [%rd14];
	setp.ne.s32 	%p3, %r2, %r9;
	@%p3 bra 	$L__BB5_6;
	add.s64 	%rd16, %rd1, %rd13;
	ld.global.u32 	%r10, [%rd16];
	setp.ne.s32 	%p4, %r3, %r10;
	@%p4 bra 	$L__BB5_6;
	cvta.to.global.u64 	%rd17, %rd5;
	mul.wide.s32 	%rd18, %r1, 8;
	add.s64 	%rd4, %rd17, %rd18;
	ld.global.f64 	%fd1, [%rd4];
	setp.eq.f64 	%p5, %fd1, 0dC058C00000000000;
	@%p5 bra 	$L__BB5_6;
	mov.b64 	%rd19, -4586705114244317184;
	st.global.u64 	[%rd4], %rd19;
$L__BB5_6:
	ret;

}
	// .globl	_Z7empty_qPiS_S_
.visible .entry _Z7empty_qPiS_S_(
	.param .u64 .ptr .align 1 _Z7empty_qPiS_S__param_0,
	.param .u64 .ptr .align 1 _Z7empty_qPiS_S__param_1,
	.param .u64 .ptr .align 1 _Z7empty_qPiS_S__param_2
)
{
	.reg .pred 	%p<2>;
	.reg .b32 	%r<5>;
	.reg .b64 	%rd<7>;

	ld.param.u64 	%rd1, [_Z7empty_qPiS_S__param_0];
	ld.param.u64 	%rd2, [_Z7empty_qPiS_S__param_1];
	ld.param.u64 	%rd3, [_Z7empty_qPiS_S__param_2];
	mov.u32 	%r1, %ctaid.x;
	mov.u32 	%r2, %tid.x;
	or.b32  	%r3, %r1, %r2;
	setp.ne.s32 	%p1, %r3, 0;
	@%p1 bra 	$L__BB6_2;
	cvta.to.global.u64 	%rd4, %rd1;
	cvta.to.global.u64 	%rd5, %rd2;
	cvta.to.global.u64 	%rd6, %rd3;
	mov.b32 	%r4, 0;
	st.global.u32 	[%rd4], %r4;
	st.global.u32 	[%rd5], %r4;
	st.global.u32 	[%rd6], %r4;
$L__BB6_2:
	ret;

}
	// .globl	_Z17AstarSearch_step3PiS_PdS0_S_S_S_S0_S_
.visible .entry _Z17AstarSearch_step3PiS_PdS0_S_S_S_S0_S_(
	.param .u64 .ptr .align 1 _Z17AstarSearch_step3PiS_PdS0_S_S_S_S0_S__param_0,
	.param .u64 .ptr .align 1 _Z17AstarSearch_step3PiS_PdS0_S_S_S_S0_S__param_1,
	.param .u64 .ptr .align 1 _Z17AstarSearch_step3PiS_PdS0_S_S_S_S0_S__param_2,
	.param .u64 .ptr .align 1 _Z17AstarSearch_step3PiS_PdS0_S_S_S_S0_S__param_3,
	.param .u64 .ptr .align 1 _Z17AstarSearch_step3PiS_PdS0_S_S_S_S0_S__param_4,
	.param .u64 .ptr .align 1 _Z17AstarSearch_step3PiS_PdS0_S_S_S_S0_S__param_5,
	.param .u64 .ptr .align 1 _Z17AstarSearch_step3PiS_PdS0_S_S_S_S0_S__param_6,
	.param .u64 .ptr .align 1 _Z17AstarSearch_step3PiS_PdS0_S_S_S_S0_S__param_7,
	.param .u64 .ptr .align 1 _Z17AstarSearch_step3PiS_PdS0_S_S_S_S0_S__param_8
)
{
	.reg .pred 	%p<4>;
	.reg .b32 	%r<9>;
	.reg .b64 	%rd<27>;
	.reg .b64 	%fd<3>;

	ld.param.u64 	%rd7, [_Z17AstarSearch_step3PiS_PdS0_S_S_S_S0_S__param_0];
	ld.param.u64 	%rd8, [_Z17AstarSearch_step3PiS_PdS0_S_S_S_S0_S__param_1];
	ld.param.u64 	%rd9, [_Z17AstarSearch_step3PiS_PdS0_S_S_S_S0_S__param_3];
	ld.param.u64 	%rd10, [_Z17AstarSearch_step3PiS_PdS0_S_S_S_S0_S__param_4];
	ld.param.u64 	%rd3, [_Z17AstarSearch_step3PiS_PdS0_S_S_S_S0_S__param_5];
	ld.param.u64 	%rd4, [_Z17AstarSearch_step3PiS_PdS0_S_S_S_S0_S__param_6];
	ld.param.u64 	%rd5, [_Z17AstarSearch_step3PiS_PdS0_S_S_S_S0_S__param_7];
	ld.param.u64 	%rd6, [_Z17AstarSearch_step3PiS_PdS0_S_S_S_S0_S__param_8];
	cvta.to.global.u64 	%rd11, %rd7;
	cvta.to.global.u64 	%rd12, %rd8;
	cvta.to.global.u64 	%rd13, %rd10;
	cvta.to.global.u64 	%rd14, %rd9;
	mov.u32 	%r1, %ctaid.x;
	shl.b32 	%r2, %r1, 10;
	mov.u32 	%r3, %tid.x;
	or.b32  	%r4, %r2, %r3;
	mul.wide.s32 	%rd15, %r4, 4;
	add.s64 	%rd1, %rd11, %rd15;
	add.s64 	%rd2, %rd12, %rd15;
	mul.wide.s32 	%rd16, %r4, 8;
	add.s64 	%rd17, %rd14, %rd16;
	ld.global.f64 	%fd2, [%rd17];
	ld.global.u32 	%r5, [%rd13];
	setp.ge.s32 	%p1, %r4, %r5;
	setp.eq.f64 	%p2, %fd2, 0dC058C00000000000;
	or.pred  	%p3, %p1, %p2;
	@%p3 bra 	$L__BB7_2;
	cvta.to.global.u64 	%rd18, %rd6;
	cvta.to.global.u64 	%rd19, %rd3;
	cvta.to.global.u64 	%rd20, %rd4;
	cvta.to.global.u64 	%rd21, %rd5;
	ld.global.u32 	%r6, [%rd2];
	ld.global.u32 	%r7, [%rd1];
	atom.global.add.u32 	%r8, [%rd18], 1;
	mul.wide.s32 	%rd22, %r8, 4;
	add.s64 	%rd23, %rd19, %rd22;
	st.global.u32 	[%rd23], %r7;
	add.s64 	%rd24, %rd20, %rd22;
	st.global.u32 	[%rd24], %r6;
	mul.wide.s32 	%rd25, %r8, 8;
	add.s64 	%rd26, %rd21, %rd25;
	st.global.f64 	[%rd26], %fd2;
$L__BB7_2:
	ret;

}
	// .globl	_Z17AstarSearch_step4PiS_PdS0_S_S_S_S0_S0_S_S_S_S0_S0_S_S_S_S0_S0_S_
.visible .entry _Z17AstarSearch_step4PiS_PdS0_S_S_S_S0_S0_S_S_S_S0_S0_S_S_S_S0_S0_S_(
	.param .u64 .ptr .align 1 _Z17AstarSearch_step4PiS_PdS0_S_S_S_S0_S0_S_S_S_S0_S0_S_S_S_S0_S0_S__param_0,
	.param .u64 .ptr .align 1 _Z17AstarSearch_step4PiS_PdS0_S_S_S_S0_S0_S_S_S_S0_S0_S_S_S_S0_S0_S__param_1,
	.param .u64 .ptr .align 1 _Z17AstarSearch_step4PiS_PdS0_S_S_S_S0_S0_S_S_S_S0_S0_S_S_S_S0_S0_S__param_2,
	.param .u64 .ptr .align 1 _Z17AstarSearch_step4PiS_PdS0_S_S_S_S0_S0_S_S_S_S0_S0_S_S_S_S0_S0_S__param_3,
	.param .u64 .ptr .align 1 _Z17AstarSearch_step4PiS_PdS0_S_S_S_S0_S0_S_S_S_S0_S0_S_S_S_S0_S0_S__param_4,
	.param .u64 .ptr .align 1 _Z17AstarSearch_step4PiS_PdS0_S_S_S_S0_S0_S_S_S_S0_S0_S_S_S_S0_S0_S__param_5,
	.param .u64 .ptr .align 1 _Z17AstarSearch_step4PiS_PdS0_S_S_S_S0_S0_S_S_S_S0_S0_S_S_S_S0_S0_S__param_6,
	.param .u64 .ptr .align 1 _Z17AstarSearch_step4PiS_PdS0_S_S_S_S0_S0_S_S_S_S0_S0_S_S_S_S0_S0_S__param_7,
	.param .u64 .ptr .align 1 _Z17AstarSearch_step4PiS_PdS0_S_S_S_S0_S0_S_S_S_S0_S0_S_S_S_S0_S0_S__param_8,
	.param .u64 .ptr .align 1 _Z17AstarSearch_step4PiS_PdS0_S_S_S_S0_S0_S_S_S_S0_S0_S_S_S_S0_S0_S__param_9,
	.param .u64 .ptr .align 1 _Z17AstarSearch_step4PiS_PdS0_S_S_S_S0_S0_S_S_S_S0_S0_S_S_S_S0_S0_S__param_10,
	.param .u64 .ptr .align 1 _Z17AstarSearch_step4PiS_PdS0_S_S_S_S0_S0_S_S_S_S0_S0_S_S_S_S0_S0_S__param_11,
	.param .u64 .ptr .align 1 _Z17AstarSearch_step4PiS_PdS0_S_S_S_S0_S0_S_S_S_S0_S0_S_S_S_S0_S0_S__param_12,
	.param .u64 .ptr .align 1 _Z17AstarSearch_step4PiS_PdS0_S_S_S_S0_S0_S_S_S_S0_S0_S_S_S_S0_S0_S__param_13,
	.param .u64 .ptr .align 1 _Z17AstarSearch_step4PiS_PdS0_S_S_S_S0_S0_S_S_S_S0_S0_S_S_S_S0_S0_S__param_14,
	.param .u64 .ptr .align 1 _Z17AstarSearch_step4PiS_PdS0_S_S_S_S0_S0_S_S_S_S0_S0_S_S_S_S0_S0_S__param_15,
	.param .u64 .ptr .align 1 _Z17AstarSearch_step4PiS_PdS0_S_S_S_S0_S0_S_S_S_S0_S0_S_S_S_S0_S0_S__param_16,
	.param .u64 .ptr .align 1 _Z17AstarSearch_step4PiS_PdS0_S_S_S_S0_S0_S_S_S_S0_S0_S_S_S_S0_S0_S__param_17,
	.param .u64 .ptr .align 1 _Z17AstarSearch_step4PiS_PdS0_S_S_S_S0_S0_S_S_S_S0_S0_S_S_S_S0_S0_S__param_18,
	.param .u64 .ptr .align 1 _Z17AstarSearch_step4PiS_PdS0_S_S_S_S0_S0_S_S_S_S0_S0_S_S_S_S0_S0_S__param_19
)
{
	.reg .pred 	%p<7>;
	.reg .b32 	%r<16>;
	.reg .b64 	%rd<69>;
	.reg .b64 	%fd<4>;

	ld.param.u64 	%rd2, [_Z17AstarSearch_step4PiS_PdS0_S_S_S_S0_S0_S_S_S_S0_S0_S_S_S_S0_S0_S__param_1];
	ld.param.u64 	%rd4, [_Z17AstarSearch_step4PiS_PdS0_S_S_S_S0_S0_S_S_S_S0_S0_S_S_S_S0_S0_S__param_3];
	ld.param.u64 	%rd5, [_Z17AstarSearch_step4PiS_PdS0_S_S_S_S0_S0_S_S_S_S0_S0_S_S_S_S0_S0_S__param_4];
	ld.param.u64 	%rd6, [_Z17AstarSearch_step4PiS_PdS0_S_S_S_S0_S0_S_S_S_S0_S0_S_S_S_S0_S0_S__param_5];
	ld.param.u64 	%rd8, [_Z17AstarSearch_step4PiS_PdS0_S_S_S_S0_S0_S_S_S_S0_S0_S_S_S_S0_S0_S__param_7];
	ld.param.u64 	%rd9, [_Z17AstarSearch_step4PiS_PdS0_S_S_S_S0_S0_S_S_S_S0_S0_S_S_S_S0_S0_S__param_8];
	ld.param.u64 	%rd10, [_Z17AstarSearch_step4PiS_PdS0_S_S_S_S0_S0_S_S_S_S0_S0_S_S_S_S0_S0_S__param_9];
	ld.param.u64 	%rd11, [_Z17AstarSearch_step4PiS_PdS0_S_S_S_S0_S0_S_S_S_S0_S0_S_S_S_S0_S0_S__param_10];
	ld.param.u64 	%rd12, [_Z17AstarSearch_step4PiS_PdS0_S_S_S_S0_S0_S_S_S_S0_S0_S_S_S_S0_S0_S__param_11];
	ld.param.u64 	%rd13, [_Z17AstarSearch_step4PiS_PdS0_S_S_S_S0_S0_S_S_S_S0_S0_S_S_S_S0_S0_S__param_12];
	ld.param.u64 	%rd14, [_Z17AstarSearch_step4PiS_PdS0_S_S_S_S0_S0_S_S_S_S0_S0_S_S_S_S0_S0_S__param_13];
	ld.param.u64 	%rd16, [_Z17AstarSearch_step4PiS_PdS0_S_S_S_S0_S0_S_S_S_S0_S0_S_S_S_S0_S0_S__param_15];
	ld.param.u64 	%rd17, [_Z17AstarSearch_step4PiS_PdS0_S_S_S_S0_S0_S_S_S_S0_S0_S_S_S_S0_S0_S__param_16];
	ld.param.u64 	%rd18, [_Z17AstarSearch_step4PiS_PdS0_S_S_S_S0_S0_S_S_S_S0_S0_S_S_S_S0_S0_S__param_17];
	ld.param.u64 	%rd19, [_Z17AstarSearch_step4PiS_PdS0_S_S_S_S0_S0_S_S_S_S0_S0_S_S_S_S0_S0_S__param_18];
	ld.param.u64 	%rd20, [_Z17AstarSearch_step4PiS_PdS0_S_S_S_S0_S0_S_S_S_S0_S0_S_S_S_S0_S0_S__param_19];
	cvta.to.global.u64 	%rd21, %rd20;
	cvta.to.global.u64 	%rd22, %rd18;
	cvta.to.global.u64 	%rd23, %rd19;
	cvta.to.global.u64 	%rd24, %rd17;
	cvta.to.global.u64 	%rd25, %rd16;
	mov.u32 	%r4, %ctaid.x;
	shl.b32 	%r5, %r4, 10;
	mov.u32 	%r6, %tid.x;
	or.b32  	%r1, %r5, %r6;
	mul.wide.s32 	%rd26, %r1, 4;
	add.s64 	%rd27, %rd25, %rd26;
	ld.global.u32 	%r2, [%rd27];
	add.s64 	%rd28, %rd24, %rd26;
	ld.global.u32 	%r3, [%rd28];
	mul.wide.s32 	%rd29, %r1, 8;
	add.s64 	%rd30, %rd23, %rd29;
	ld.global.f64 	%fd3, [%rd30];
	add.s64 	%rd31, %rd22, %rd29;
	ld.global.f64 	%fd2, [%rd31];
	ld.global.u32 	%r7, [%rd21];
	setp.ge.s32 	%p1, %r1, %r7;
	setp.eq.f64 	%p2, %fd3, 0dC058C00000000000;
	or.pred  	%p3, %p1, %p2;
	@%p3 bra 	$L__BB8_7;
	mul.hi.s32 	%r9, %r1, 1431655766;
	shr.u32 	%r10, %r9, 31;
	add.s32 	%r11, %r9, %r10;
	mul.lo.s32 	%r12, %r11, 3;
	sub.s32 	%r8, %r1, %r12;
	setp.eq.s32 	%p4, %r8, 2;
	@%p4 bra 	$L__BB8_6;
	setp.eq.s32 	%p5, %r8, 1;
	@%p5 bra 	$L__BB8_5;
	setp.ne.s32 	%p6, %r8, 0;
	@%p6 bra 	$L__BB8_7;
	ld.param.u64 	%rd66, [_Z17AstarSearch_step4PiS_PdS0_S_S_S_S0_S0_S_S_S_S0_S0_S_S_S_S0_S0_S__param_2];
	ld.param.u64 	%rd65, [_Z17AstarSearch_step4PiS_PdS0_S_S_S_S0_S0_S_S_S_S0_S0_S_S_S_S0_S0_S__param_0];
	cvta.to.global.u64 	%rd54, %rd5;
	atom.global.add.u32 	%r15, [%rd54], 1;
	cvta.to.global.u64 	%rd55, %rd65;
	mul.wide.s32 	%rd56, %r15, 4;
	add.s64 	%rd57, %rd55, %rd56;
	st.global.u32 	[%rd57], %r2;
	cvta.to.global.u64 	%rd58, %rd2;
	add.s64 	%rd59, %rd58, %rd56;
	st.global.u32 	[%rd59], %r3;
	cvta.to.global.u64 	%rd60, %rd4;
	mul.wide.s32 	%rd61, %r15, 8;
	add.s64 	%rd62, %rd60, %rd61;
	st.global.f64 	[%rd62], %fd3;
	cvta.to.global.u64 	%rd63, %rd66;
	add.s64 	%rd64, %rd63, %rd61;
	st.global.f64 	[%rd64], %fd2;
	bra.uni 	$L__BB8_7;
$L__BB8_5:
	ld.param.u64 	%rd67, [_Z17AstarSearch_step4PiS_PdS0_S_S_S_S0_S0_S_S_S_S0_S0_S_S_S_S0_S0_S__param_6];
	cvta.to.global.u64 	%rd43, %rd10;
	atom.global.add.u32 	%r14, [%rd43], 1;
	cvta.to.global.u64 	%rd44, %rd6;
	mul.wide.s32 	%rd45, %r14, 4;
	add.s64 	%rd46, %rd44, %rd45;
	st.global.u32 	[%rd46], %r2;
	cvta.to.global.u64 	%rd47, %rd67;
	add.s64 	%rd48, %rd47, %rd45;
	st.global.u32 	[%rd48], %r3;
	cvta.to.global.u64 	%rd49, %rd9;
	mul.wide.s32 	%rd50, %r14, 8;
	add.s64 	%rd51, %rd49, %rd50;
	st.global.f64 	[%rd51], %fd3;
	cvta.to.global.u64 	%rd52, %rd8;
	add.s64 	%rd53, %rd52, %rd50;
	st.global.f64 	[%rd53], %fd2;
	bra.uni 	$L__BB8_7;
$L__BB8_6:
	ld.param.u64 	%rd68, [_Z17AstarSearch_step4PiS_PdS0_S_S_S_S0_S0_S_S_S_S0_S0_S_S_S_S0_S0_S__param_14];
	cvta.to.global.u64 	%rd32, %rd68;
	atom.global.add.u32 	%r13, [%rd32], 1;
	cvta.to.global.u64 	%rd33, %rd11;
	mul.wide.s32 	%rd34, %r13, 4;
	add.s64 	%rd35, %rd33, %rd34;
	st.global.u32 	[%rd35], %r2;
	cvta.to.global.u64 	%rd36, %rd12;
	add.s64 	%rd37, %rd36, %rd34;
	st.global.u32 	[%rd37], %r3;
	cvta.to.global.u64 	%rd38, %rd14;
	mul.wide.s32 	%rd39, %r13, 8;
	add.s64 	%rd40, %rd38, %rd39;
	st.global.f64 	[%rd40], %fd3;
	cvta.to.global.u64 	%rd41, %rd13;
	add.s64 	%rd42, %rd41, %rd39;
	st.global.f64 	[%rd42], %fd2;
$L__BB8_7:
	ret;

}


// ===== COMPILED SASS (sm_100) =====

	.target	sm_100

	.elftype	@"ET_EXEC"


//--------------------- .note.nv.tkinfo           --------------------------
	.section	.note.nv.tkinfo,"",@"SHT_NOTE"
	.sectionflags	@"SHF_NOTE_NV_TKINFO"
	.tkinfo
        /*0018*/ 	.word	0x00000002
        /*0030*/ 	.string	""
        /*0030*/ 	.string	"ptxas"
        /*0030*/ 	.string	"Cuda compilation tools, release 13.0, V13.0.88"
        /*0030*/ 	.string	"Build cuda_13.0.r13.0/compiler.36424714_0"
        /*0030*/ 	.string	"-arch sm_100 -m 64 "



//--------------------- .note.nv.cuinfo           --------------------------
	.section	.note.nv.cuinfo,"",@"SHT_NOTE"
	.sectionflags	@"SHF_NOTE_NV_CUINFO"
        /*0018*/ 	.short	0x0002
        /*001a*/ 	.short	0x0064
        /*001c*/ 	.short	0x0082
	.zero		2


//--------------------- .nv.info                  --------------------------
	.section	.nv.info,"",@"SHT_CUDA_INFO"
	.align	4


	//----- nvinfo : EIATTR_REGCOUNT
	.align		4
        /*0000*/ 	.byte	0x04, 0x2f
        /*0002*/ 	.short	(.L_1 - .L_0)
	.align		4
.L_0:
        /*0004*/ 	.word	index@(_Z12initialize_mPi)
        /*0008*/ 	.word	0x00000006


	//----- nvinfo : EIATTR_FRAME_SIZE
	.align		4
.L_1:
        /*000c*/ 	.byte	0x04, 0x11
        /*000e*/ 	.short	(.L_3 - .L_2)
	.align		4
.L_2:
        /*0010*/ 	.word	index@(_Z12initialize_mPi)
        /*0014*/ 	.word	0x00000000


	//----- nvinfo : EIATTR_REGCOUNT
	.align		4
.L_3:
        /*0018*/ 	.byte	0x04, 0x2f
        /*001a*/ 	.short	(.L_5 - .L_4)
	.align		4
.L_4:
        /*001c*/ 	.word	index@(_Z7empty_sPi)
        /*0020*/ 	.word	0x00000006


	//----- nvinfo : EIATTR_FRAME_SIZE
	.align		4
.L_5:
        /*0024*/ 	.byte	0x04, 0x11
        /*0026*/ 	.short	(.L_7 - .L_6)
	.align		4
.L_6:
        /*0028*/ 	.word	index@(_Z7empty_sPi)
        /*002c*/ 	.word	0x00000000


	//----- nvinfo : EIATTR_REGCOUNT
	.align		4
.L_7:
        /*0030*/ 	.byte	0x04, 0x2f
        /*0032*/ 	.short	(.L_9 - .L_8)
	.align		4
.L_8:
        /*0034*/ 	.word	index@(_Z13initialize_Q1PiS_PdS0_S_S_S_S_S_S_S0_)
        /*0038*/ 	.word	0x0000001e


	//----- nvinfo : EIATTR_FRAME_SIZE
	.align		4
.L_9:
        /*003c*/ 	.byte	0x04, 0x11
        /*003e*/ 	.short	(.L_11 - .L_10)
	.align		4
.L_10:
        /*0040*/ 	.word	index@(_Z13initialize_Q1PiS_PdS0_S_S_S_S_S_S_S0_)
        /*0044*/ 	.word	0x00000000


	//----- nvinfo : EIATTR_REGCOUNT
	.align		4
.L_11:
        /*0048*/ 	.byte	0x04, 0x2f
        /*004a*/ 	.short	(.L_13 - .L_12)
	.align		4
.L_12:
        /*004c*/ 	.word	index@(_Z17AstarSearch_step1PiS_PdS0_S_S_S_S0_S0_S_S_S_S0_S0_S_S_S_S0_S0_S_S_)
        /*0050*/ 	.word	0x00000020


	//----- nvinfo : EIATTR_FRAME_SIZE
	.align		4
.L_13:
        /*0054*/ 	.byte	0x04, 0x11
        /*0056*/ 	.short	(.L_15 - .L_14)
	.align		4
.L_14:
        /*0058*/ 	.word	index@(_Z17AstarSearch_step1PiS_PdS0_S_S_S_S0_S0_S_S_S_S0_S0_S_S_S_S0_S0_S_S_)
        /*005c*/ 	.word	0x00000000


	//----- nvinfo : EIATTR_REGCOUNT
	.align		4
.L_15:
        /*0060*/ 	.byte	0x04, 0x2f
        /*0062*/ 	.short	(.L_17 - .L_16)
	.align		4
.L_16:
        /*0064*/ 	.word	index@(_Z17AstarSearch_step2PiS_PdS0_S_S_S_S_S0_)
        /*0068*/ 	.word	0x00000012


	//----- nvinfo : EIATTR_FRAME_SIZE
	.align		4
.L_17:
        /*006c*/ 	.byte	0x04, 0x11
        /*006e*/ 	.short	(.L_19 - .L_18)
	.align		4
.L_18:
        /*0070*/ 	.word	index@(_Z17AstarSearch_step2PiS_PdS0_S_S_S_S_S0_)
        /*0074*/ 	.word	0x00000000


	//----- nvinfo : EIATTR_REGCOUNT
	.align		4
.L_19:
        /*0078*/ 	.byte	0x04, 0x2f
        /*007a*/ 	.short	(.L_21 - .L_20)
	.align		4
.L_20:
        /*007c*/ 	.word	index@(_Z31AstarSearch_step2_deDuplicationPiS_PdS0_iS_)
        /*0080*/ 	.word	0x0000000c


	//----- nvinfo : EIATTR_FRAME_SIZE
	.align		4
.L_21:
        /*0084*/ 	.byte	0x04, 0x11
        /*0086*/ 	.short	(.L_23 - .L_22)
	.align		4
.L_22:
        /*0088*/ 	.word	index@(_Z31AstarSearch_step2_deDuplicationPiS_PdS0_iS_)
        /*008c*/ 	.word	0x00000000


	//----- nvinfo : EIATTR_REGCOUNT
	.align		4
.L_23:
        /*0090*/ 	.byte	0x04, 0x2f
        /*0092*/ 	.short	(.L_25 - .L_24)
	.align		4
.L_24:
        /*0094*/ 	.word	index@(_Z7empty_qPiS_S_)
        /*0098*/ 	.word	0x0000000a


	//----- nvinfo : EIATTR_FRAME_SIZE
	.align		4
.L_25:
        /*009c*/ 	.byte	0x04, 0x11
        /*009e*/ 	.short	(.L_27 - .L_26)
	.align		4
.L_26:
        /*00a0*/ 	.word	index@(_Z7empty_qPiS_S_)
        /*00a4*/ 	.word	0x00000000


	//----- nvinfo : EIATTR_REGCOUNT
	.align		4
.L_27:
        /*00a8*/ 	.byte	0x04, 0x2f
        /*00aa*/ 	.short	(.L_29 - .L_28)
	.align		4
.L_28:
        /*00ac*/ 	.word	index@(_Z17AstarSearch_step3PiS_PdS0_S_S_S_S0_S_)
        /*00b0*/ 	.word	0x0000001a


	//----- nvinfo : EIATTR_FRAME_SIZE
	.align		4
.L_29:
        /*00b4*/ 	.byte	0x04, 0x11
        /*00b6*/ 	.short	(.L_31 - .L_30)
	.align		4
.L_30:
        /*00b8*/ 	.word	index@(_Z17AstarSearch_step3PiS_PdS0_S_S_S_S0_S_)
        /*00bc*/ 	.word	0x00000000


	//----- nvinfo : EIATTR_REGCOUNT
	.align		4
.L_31:
        /*00c0*/ 	.byte	0x04, 0x2f
        /*00c2*/ 	.short	(.L_33 - .L_32)
	.align		4
.L_32:
        /*00c4*/ 	.word	index@(_Z17AstarSearch_step4PiS_PdS0_S_S_S_S0_S0_S_S_S_S0_S0_S_S_S_S0_S0_S_)
        /*00c8*/ 	.word	0x00000017


	//----- nvinfo : EIATTR_FRAME_SIZE
	.align		4
.L_33:
        /*00cc*/ 	.byte	0x04, 0x11
        /*00ce*/ 	.short	(.L_35 - .L_34)
	.align		4
.L_34:
        /*00d0*/ 	.word	index@(_Z17AstarSearch_step4PiS_PdS0_S_S_S_S0_S0_S_S_S_S0_S0_S_S_S_S0_S0_S_)
        /*00d4*/ 	.word	0x00000000


	//----- nvinfo : EIATTR_MIN_STACK_SIZE
	.align		4
.L_35:
        /*00d8*/ 	.byte	0x04, 0x12
        /*00da*/ 	.short	(.L_37 - .L_36)
	.align		4
.L_36:
        /*00dc*/ 	.word	index@(_Z17AstarSearch_step4PiS_PdS0_S_S_S_S0_S0_S_S_S_S0_S0_S_S_S_S0_S0_S_)
        /*00e0*/ 	.word	0x00000000


	//----- nvinfo : EIATTR_MIN_STACK_SIZE
	.align		4
.L_37:
        /*00e4*/ 	.byte	0x04, 0x12
        /*00e6*/ 	.short	(.L_39 - .L_38)
	.align		4
.L_38:
        /*00e8*/ 	.word	index@(_Z17AstarSearch_step3PiS_PdS0_S_S_S_S0_S_)
        /*00ec*/ 	.word	0x00000000


	//----- nvinfo : EIATTR_MIN_STACK_SIZE
	.align		4
.L_39:
        /*00f0*/ 	.byte	0x04, 0x12
        /*00f2*/ 	.short	(.L_41 - .L_40)
	.align		4
.L_40:
        /*00f4*/ 	.word	index@(_Z7empty_qPiS_S_)
        /*00f8*/ 	.word	0x00000000


	//----- nvinfo : EIATTR_MIN_STACK_SIZE
	.align		4
.L_41:
        /*00fc*/ 	.byte	0x04, 0x12
        /*00fe*/ 	.short	(.L_43 - .L_42)
	.align		4
.L_42:
        /*0100*/ 	.word	index@(_Z31AstarSearch_step2_deDuplicationPiS_PdS0_iS_)
        /*0104*/ 	.word	0x00000000


	//----- nvinfo : EIATTR_MIN_STACK_SIZE
	.align		4
.L_43:
        /*0108*/ 	.byte	0x04, 0x12
        /*010a*/ 	.short	(.L_45 - .L_44)
	.align		4
.L_44:
        /*010c*/ 	.word	index@(_Z17AstarSearch_step2PiS_PdS0_S_S_S_S_S0_)
        /*0110*/ 	.word	0x00000000


	//----- nvinfo : EIATTR_MIN_STACK_SIZE
	.align		4
.L_45:
        /*0114*/ 	.byte	0x04, 0x12
        /*0116*/ 	.short	(.L_47 - .L_46)
	.align		4
.L_46:
        /*0118*/ 	.word	index@(_Z17AstarSearch_step1PiS_PdS0_S_S_S_S0_S0_S_S_S_S0_S0_S_S_S_S0_S0_S_S_)
        /*011c*/ 	.word	0x00000000


	//----- nvinfo : EIATTR_MIN_STACK_SIZE
	.align		4
.L_47:
        /*0120*/ 	.byte	0x04, 0x12
        /*0122*/ 	.short	(.L_49 - .L_48)
	.align		4
.L_48:
        /*0124*/ 	.word	index@(_Z13initialize_Q1PiS_PdS0_S_S_S_S_S_S_S0_)
        /*0128*/ 	.word	0x00000000


	//----- nvinfo : EIATTR_MIN_STACK_SIZE
	.align		4
.L_49:
        /*012c*/ 	.byte	0x04, 0x12
        /*012e*/ 	.short	(.L_51 - .L_50)
	.align		4
.L_50:
        /*0130*/ 	.word	index@(_Z7empty_sPi)
        /*0134*/ 	.word	0x00000000


	//----- nvinfo : EIATTR_MIN_STACK_SIZE
	.align		4
.L_51:
        /*0138*/ 	.byte	0x04, 0x12
        /*013a*/ 	.short	(.L_53 - .L_52)
	.align		4
.L_52:
        /*013c*/ 	.word	index@(_Z12initialize_mPi)
        /*0140*/ 	.word	0x00000000
.L_53:


//--------------------- .nv.compat                --------------------------
	.section	.nv.compat,"",@"SHT_CUDA_COMPAT_INFO"
	.align	4
        /*0000*/ 	.byte	0x02, 0x09, 0x00, 0x00, 0x02, 0x02, 0x01, 0x00, 0x02, 0x05, 0x05, 0x00, 0x03, 0x07, 0x01, 0x01
        /*0010*/ 	.byte	0x02, 0x03, 0x00, 0x00, 0x02, 0x06, 0x01, 0x00, 0x04, 0x0b, 0x08, 0x00, 0x01, 0x00, 0x00, 0x00
        /*0020*/ 	.byte	0x00, 0x00, 0x00, 0x00


//--------------------- .nv.info._Z17AstarSearch_step4PiS_PdS0_S_S_S_S0_S0_S_S_S_S0_S0_S_S_S_S0_S0_S_ --------------------------
	.section	.nv.info._Z17AstarSearch_step4PiS_PdS0_S_S_S_S0_S0_S_S_S_S0_S0_S_S_S_S0_S0_S_,"",@"SHT_CUDA_INFO"
	.sectionflags	@""
	.align	4


	//----- nvinfo : EIATTR_CUDA_API_VERSION
	.align		4
        /*0000*/ 	.byte	0x04, 0x37
        /*0002*/ 	.short	(.L_55 - .L_54)
.L_54:
        /*0004*/ 	.word	0x00000082


	//----- nvinfo : EIATTR_KPARAM_INFO
	.align		4
.L_55:
        /*0008*/ 	.byte	0x04, 0x17
        /*000a*/ 	.short	(.L_57 - .L_56)
.L_56:
        /*000c*/ 	.word	0x00000000
        /*0010*/ 	.short	0x0013
        /*0012*/ 	.short	0x0098
        /*0014*/ 	.byte	0x00, 0xf5, 0x21, 0x00


	//----- nvinfo : EIATTR_KPARAM_INFO
	.align		4
.L_57:
        /*0018*/ 	.byte	0x04, 0x17
        /*001a*/ 	.short	(.L_59 - .L_58)
.L_58:
        /*001c*/ 	.word	0x00000000
        /*0020*/ 	.short	0x0012
        /*0022*/ 	.short	0x0090
        /*0024*/ 	.byte	0x00, 0xf5, 0x21, 0x00


	//----- nvinfo : EIATTR_KPARAM_INFO
	.align		4
.L_59:
        /*0028*/ 	.byte	0x04, 0x17
        /*002a*/ 	.short	(.L_61 - .L_60)
.L_60:
        /*002c*/ 	.word	0x00000000
        /*0030*/ 	.short	0x0011
        /*0032*/ 	.short	0x0088
        /*0034*/ 	.byte	0x00, 0xf5, 0x21, 0x00


	//----- nvinfo : EIATTR_KPARAM_INFO
	.align		4
.L_61:
        /*0038*/ 	.byte	0x04, 0x17
        /*003a*/ 	.short	(.L_63 - .L_62)
.L_62:
        /*003c*/ 	.word	0x00000000
        /*0040*/ 	.short	0x0010
        /*0042*/ 	.short	0x0080
        /*0044*/ 	.byte	0x00, 0xf5, 0x21, 0x00


	//----- nvinfo : EIATTR_KPARAM_INFO
	.align		4
.L_63:
        /*0048*/ 	.byte	0x04, 0x17
        /*004a*/ 	.short	(.L_65 - .L_64)
.L_64:
        /*004c*/ 	.word	0x00000000
        /*0050*/ 	.short	0x000f
        /*0052*/ 	.short	0x0078
        /*0054*/ 	.byte	0x00, 0xf5, 0x21, 0x00


	//----- nvinfo : EIATTR_KPARAM_INFO
	.align		4
.L_65:
        /*0058*/ 	.byte	0x04, 0x17
        /*005a*/ 	.short	(.L_67 - .L_66)
.L_66:
        /*005c*/ 	.word	0x00000000
        /*0060*/ 	.short	0x000e
        /*0062*/ 	.short	0x0070
        /*0064*/ 	.byte	0x00, 0xf5, 0x21, 0x00


	//----- nvinfo : EIATTR_KPARAM_INFO
	.align		4
.L_67:
        /*0068*/ 	.byte	0x04, 0x17
        /*006a*/ 	.short	(.L_69 - .L_68)
.L_68:
        /*006c*/ 	.word	0x00000000
        /*0070*/ 	.short	0x000d
        /*0072*/ 	.short	0x0068
        /*0074*/ 	.byte	0x00, 0xf5, 0x21, 0x00


	//----- nvinfo : EIATTR_KPARAM_INFO
	.align		4
.L_69:
        /*0078*/ 	.byte	0x04, 0x17
        /*007a*/ 	.short	(.L_71 - .L_70)
.L_70:
        /*007c*/ 	.word	0x00000000
        /*0080*/ 	.short	0x000c
        /*0082*/ 	.short	0x0060
        /*0084*/ 	.byte	0x00, 0xf5, 0x21, 0x00


	//----- nvinfo : EIATTR_KPARAM_INFO
	.align		4
.L_71:
        /*0088*/ 	.byte	0x04, 0x17
        /*008a*/ 	.short	(.L_73 - .L_72)
.L_72:
        /*008c*/ 	.word	0x00000000
        /*0090*/ 	.short	0x000b
        /*0092*/ 	.short	0x0058
        /*0094*/ 	.byte	0x00, 0xf5, 0x21, 0x00


	//----- nvinfo : EIATTR_KPARAM_INFO
	.align		4
.L_73:
        /*0098*/ 	.byte	0x04, 0x17
        /*009a*/ 	.short	(.L_75 - .L_74)
.L_74:
        /*009c*/ 	.word	0x00000000
        /*00a0*/ 	.short	0x000a
        /*00a2*/ 	.short	0x0050
        /*00a4*/ 	.byte	0x00, 0xf5, 0x21, 0x00


	//----- nvinfo : EIATTR_KPARAM_INFO
	.align		4
.L_75:
        /*00a8*/ 	.byte	0x04, 0x17
        /*00aa*/ 	.short	(.L_77 - .L_76)
.L_76:
        /*00ac*/ 	.word	0x00000000
        /*00b0*/ 	.short	0x0009
        /*00b2*/ 	.short	0x0048
        /*00b4*/ 	.byte	0x00, 0xf5, 0x21, 0x00


	//----- nvinfo : EIATTR_KPARAM_INFO
	.align		4
.L_77:
        /*00b8*/ 	.byte	0x04, 0x17
        /*00ba*/ 	.short	(.L_79 - .L_78)
.L_78:
        /*00bc*/ 	.word	0x00000000
        /*00c0*/ 	.short	0x0008
        /*00c2*/ 	.short	0x0040
        /*00c4*/ 	.byte	0x00, 0xf5, 0x21, 0x00


	//----- nvinfo : EIATTR_KPARAM_INFO
	.align		4
.L_79:
        /*00c8*/ 	.byte	0x04, 0x17
        /*00ca*/ 	.short	(.L_81 - .L_80)
.L_80:
        /*00cc*/ 	.word	0x00000000
        /*00d0*/ 	.short	0x0007
        /*00d2*/ 	.short	0x0038
        /*00d4*/ 	.byte	0x00, 0xf5, 0x21, 0x00


	//----- nvinfo : EIATTR_KPARAM_INFO
	.align		4
.L_81:
        /*00d8*/ 	.byte	0x04, 0x17
        /*00da*/ 	.short	(.L_83 - .L_82)
.L_82:
        /*00dc*/ 	.word	0x00000000
        /*00e0*/ 	.short	0x0006
        /*00e2*/ 	.short	0x0030
        /*00e4*/ 	.byte	0x00, 0xf5, 0x21, 0x00


	//----- nvinfo : EIATTR_KPARAM_INFO
	.align		4
.L_83:
        /*00e8*/ 	.byte	0x04, 0x17
        /*00ea*/ 	.short	(.L_85 - .L_84)
.L_84:
        /*00ec*/ 	.word	0x00000000
        /*00f0*/ 	.short	0x0005
        /*00f2*/ 	.short	0x0028
        /*00f4*/ 	.byte	0x00, 0xf5, 0x21, 0x00


	//----- nvinfo : EIATTR_KPARAM_INFO
	.align		4
.L_85:
        /*00f8*/ 	.byte	0x04, 0x17
        /*00fa*/ 	.short	(.L_87 - .L_86)
.L_86:
        /*00fc*/ 	.word	0x00000000
        /*0100*/ 	.short	0x0004
        /*0102*/ 	.short	0x0020
        /*0104*/ 	.byte	0x00, 0xf5, 0x21, 0x00


	//----- nvinfo : EIATTR_KPARAM_INFO
	.align		4
.L_87:
        /*0108*/ 	.byte	0x04, 0x17
        /*010a*/ 	.short	(.L_89 - .L_88)
.L_88:
        /*010c*/ 	.word	0x00000000
        /*0110*/ 	.short	0x0003
        /*0112*/ 	.short	0x0018
        /*0114*/ 	.byte	0x00, 0xf5, 0x21, 0x00


	//----- nvinfo : EIATTR_KPARAM_INFO
	.align		4
.L_89:
        /*0118*/ 	.byte	0x04, 0x17
        /*011a*/ 	.short	(.L_91 - .L_90)
.L_90:
        /*011c*/ 	.word	0x00000000
        /*0120*/ 	.short	0x0002
        /*0122*/ 	.short	0x0010
        /*0124*/ 	.byte	0x00, 0xf5, 0x21, 0x00


	//----- nvinfo : EIATTR_KPARAM_INFO
	.align		4
.L_91:
        /*0128*/ 	.byte	0x04, 0x17
        /*012a*/ 	.short	(.L_93 - .L_92)
.L_92:
        /*012c*/ 	.word	0x00000000
        /*0130*/ 	.short	0x0001
        /*0132*/ 	.short	0x0008
        /*0134*/ 	.byte	0x00, 0xf5, 0x21, 0x00


	//----- nvinfo : EIATTR_KPARAM_INFO
	.align		4
.L_93:
        /*0138*/ 	.byte	0x04, 0x17
        /*013a*/ 	.short	(.L_95 - .L_94)
.L_94:
        /*013c*/ 	.word	0x00000000
        /*0140*/ 	.short	0x0000
        /*0142*/ 	.short	0x0000
        /*0144*/ 	.byte	0x00, 0xf5, 0x21, 0x00


	//----- nvinfo : EIATTR_SPARSE_MMA_MASK
	.align		4
.L_95:
        /*0148*/ 	.byte	0x03, 0x50
        /*014a*/ 	.short	0x0000


	//----- nvinfo : EIATTR_MAXREG_COUNT
	.align		4
        /*014c*/ 	.byte	0x03, 0x1b
        /*014e*/ 	.short	0x00ff


	//----- nvinfo : EIATTR_MERCURY_ISA_VERSION
	.align		4
        /*0150*/ 	.byte	0x03, 0x5f
        /*0152*/ 	.short	0x0101


	//----- nvinfo : EIATTR_INT_WARP_WIDE_INSTR_OFFSETS
	.align		4
        /*0154*/ 	.byte	0x04, 0x31
        /*0156*/ 	.short	(.L_97 - .L_96)


	//   ....[0]....
.L_96:
        /*0158*/ 	.word	0x00000210


	//   ....[1]....
        /*015c*/ 	.word	0x000002e0


	//   ....[2]....
        /*0160*/ 	.word	0x000003a0


	//   ....[3]....
        /*0164*/ 	.word	0x00000470


	//   ....[4]....
        /*0168*/ 	.word	0x00000530


	//   ....[5]....
        /*016c*/ 	.word	0x00000600


	//----- nvinfo : EIATTR_VRC_CTA_INIT_COUNT
	.align		4
.L_97:
        /*0170*/ 	.byte	0x02, 0x4a
	.zero		1
	.zero		1


	//----- nvinfo : EIATTR_EXIT_INSTR_OFFSETS
	.align		4
        /*0174*/ 	.byte	0x04, 0x1c
        /*0176*/ 	.short	(.L_99 - .L_98)


	//   ....[0]....
.L_98:
        /*0178*/ 	.word	0x000000d0


	//   ....[1]....
        /*017c*/ 	.word	0x000001f0


	//   ....[2]....
        /*0180*/ 	.word	0x00000380


	//   ....[3]....
        /*0184*/ 	.word	0x00000510


	//   ....[4]....
        /*0188*/ 	.word	0x000006a0


	//----- nvinfo : EIATTR_CRS_STACK_SIZE
	.align		4
.L_99:
        /*018c*/ 	.byte	0x04, 0x1e
        /*018e*/ 	.short	(.L_101 - .L_100)
.L_100:
        /*0190*/ 	.word	0x00000000


	//----- nvinfo : EIATTR_CBANK_PARAM_SIZE
	.align		4
.L_101:
        /*0194*/ 	.byte	0x03, 0x19
        /*0196*/ 	.short	0x00a0


	//----- nvinfo : EIATTR_PARAM_CBANK
	.align		4
        /*0198*/ 	.byte	0x04, 0x0a
        /*019a*/ 	.short	(.L_103 - .L_102)
	.align		4
.L_102:
        /*019c*/ 	.word	index@(.nv.constant0._Z17AstarSearch_step4PiS_PdS0_S_S_S_S0_S0_S_S_S_S0_S0_S_S_S_S0_S0_S_)
        /*01a0*/ 	.short	0x0380
        /*01a2*/ 	.short	0x00a0


	//----- nvinfo : EIATTR_SW_WAR
	.align		4
.L_103:
        /*01a4*/ 	.byte	0x04, 0x36
        /*01a6*/ 	.short	(.L_105 - .L_104)
.L_104:
        /*01a8*/ 	.word	0x00000008
.L_105:


//--------------------- .nv.info._Z17AstarSearch_step3PiS_PdS0_S_S_S_S0_S_ --------------------------
	.section	.nv.info._Z17AstarSearch_step3PiS_PdS0_S_S_S_S0_S_,"",@"SHT_CUDA_INFO"
	.sectionflags	@""
	.align	4


	//----- nvinfo : EIATTR_CUDA_API_VERSION
	.align		4
        /*0000*/ 	.byte	0x04, 0x37
        /*0002*/ 	.short	(.L_107 - .L_106)
.L_106:
        /*0004*/ 	.word	0x00000082


	//----- nvinfo : EIATTR_KPARAM_INFO
	.align		4
.L_107:
        /*0008*/ 	.byte	0x04, 0x17
        /*000a*/ 	.short	(.L_109 - .L_108)
.L_108:
        /*000c*/ 	.word	0x00000000
        /*0010*/ 	.short	0x0008
        /*0012*/ 	.short	0x0040
        /*0014*/ 	.byte	0x00, 0xf5, 0x21, 0x00


	//----- nvinfo : EIATTR_KPARAM_INFO
	.align		4
.L_109:
        /*0018*/ 	.byte	0x04, 0x17
        /*001a*/ 	.short	(.L_111 - .L_110)
.L_110:
        /*001c*/ 	.word	0x00000000
        /*0020*/ 	.short	0x0007
        /*0022*/ 	.short	0x0038
        /*0024*/ 	.byte	0x00, 0xf5, 0x21, 0x00


	//----- nvinfo : EIATTR_KPARAM_INFO
	.align		4
.L_111:
        /*0028*/ 	.byte	0x04, 0x17
        /*002a*/ 	.short	(.L_113 - .L_112)
.L_112:
        /*002c*/ 	.word	0x00000000
        /*0030*/ 	.short	0x0006
        /*0032*/ 	.short	0x0030
        /*0034*/ 	.byte	0x00, 0xf5, 0x21, 0x00


	//----- nvinfo : EIATTR_KPARAM_INFO
	.align		4
.L_113:
        /*0038*/ 	.byte	0x04, 0x17
        /*003a*/ 	.short	(.L_115 - .L_114)
.L_114:
        /*003c*/ 	.word	0x00000000
        /*0040*/ 	.short	0x0005
        /*0042*/ 	.short	0x0028
        /*0044*/ 	.byte	0x00, 0xf5, 0x21, 0x00


	//----- nvinfo : EIATTR_KPARAM_INFO
	.align		4
.L_115:
        /*0048*/ 	.byte	0x04, 0x17
        /*004a*/ 	.short	(.L_117 - .L_116)
.L_116:
        /*004c*/ 	.word	0x00000000
        /*0050*/ 	.short	0x0004
        /*0052*/ 	.short	0x0020
        /*0054*/ 	.byte	0x00, 0xf5, 0x21, 0x00


	//----- nvinfo : EIATTR_KPARAM_INFO
	.align		4
.L_117:
        /*0058*/ 	.byte	0x04, 0x17
        /*005a*/ 	.short	(.L_119 - .L_118)
.L_118:
        /*005c*/ 	.word	0x00000000
        /*0060*/ 	.short	0x0003
        /*0062*/ 	.short	0x0018
        /*0064*/ 	.byte	0x00, 0xf5, 0x21, 0x00


	//----- nvinfo : EIATTR_KPARAM_INFO
	.align		4
.L_119:
        /*0068*/ 	.byte	0x04, 0x17
        /*006a*/ 	.short	(.L_121 - .L_120)
.L_120:
        /*006c*/ 	.word	0x00000000
        /*0070*/ 	.short	0x0002
        /*0072*/ 	.short	0x0010
        /*0074*/ 	.byte	0x00, 0xf5, 0x21, 0x00


	//----- nvinfo : EIATTR_KPARAM_INFO
	.align		4
.L_121:
        /*0078*/ 	.byte	0x04, 0x17
        /*007a*/ 	.short	(.L_123 - .L_122)
.L_122:
        /*007c*/ 	.word	0x00000000
        /*0080*/ 	.short	0x0001
        /*0082*/ 	.short	0x0008
        /*0084*/ 	.byte	0x00, 0xf5, 0x21, 0x00


	//----- nvinfo : EIATTR_KPARAM_INFO
	.align		4
.L_123:
        /*0088*/ 	.byte	0x04, 0x17
        /*008a*/ 	.short	(.L_125 - .L_124)
.L_124:
        /*008c*/ 	.word	0x00000000
        /*0090*/ 	.short	0x0000
        /*0092*/ 	.short	0x0000
        /*0094*/ 	.byte	0x00, 0xf5, 0x21, 0x00


	//----- nvinfo : EIATTR_SPARSE_MMA_MASK
	.align		4
.L_125:
        /*0098*/ 	.byte	0x03, 0x50
        /*009a*/ 	.short	0x0000


	//----- nvinfo : EIATTR_MAXREG_COUNT
	.align		4
        /*009c*/ 	.byte	0x03, 0x1b
        /*009e*/ 	.short	0x00ff


	//----- nvinfo : EIATTR_MERCURY_ISA_VERSION
	.align		4
        /*00a0*/ 	.byte	0x03, 0x5f
        /*00a2*/ 	.short	0x0101


	//----- nvinfo : EIATTR_INT_WARP_WIDE_INSTR_OFFSETS
	.align		4
        /*00a4*/ 	.byte	0x04, 0x31
        /*00a6*/ 	.short	(.L_127 - .L_126)


	//   ....[0]....
.L_126:
        /*00a8*/ 	.word	0x00000100


	//   ....[1]....
        /*00ac*/ 	.word	0x00000210


	//----- nvinfo : EIATTR_VRC_CTA_INIT_COUNT
	.align		4
.L_127:
        /*00b0*/ 	.byte	0x02, 0x4a
	.zero		1
	.zero		1


	//----- nvinfo : EIATTR_EXIT_INSTR_OFFSETS
	.align		4
        /*00b4*/ 	.byte	0x04, 0x1c
        /*00b6*/ 	.short	(.L_129 - .L_128)


	//   ....[0]....
.L_128:
        /*00b8*/ 	.word	0x000000d0


	//   ....[1]....
        /*00bc*/ 	.word	0x00000290


	//----- nvinfo : EIATTR_CBANK_PARAM_SIZE
	.align		4
.L_129:
        /*00c0*/ 	.byte	0x03, 0x19
        /*00c2*/ 	.short	0x0048


	//----- nvinfo : EIATTR_PARAM_CBANK
	.align		4
        /*00c4*/ 	.byte	0x04, 0x0a
        /*00c6*/ 	.short	(.L_131 - .L_130)
	.align		4
.L_130:
        /*00c8*/ 	.word	index@(.nv.constant0._Z17AstarSearch_step3PiS_PdS0_S_S_S_S0_S_)
        /*00cc*/ 	.short	0x0380
        /*00ce*/ 	.short	0x0048


	//----- nvinfo : EIATTR_SW_WAR
	.align		4
.L_131:
        /*00d0*/ 	.byte	0x04, 0x36
        /*00d2*/ 	.short	(.L_133 - .L_132)
.L_132:
        /*00d4*/ 	.word	0x00000008
.L_133:


//--------------------- .nv.info._Z7empty_qPiS_S_ --------------------------
	.section	.nv.info._Z7empty_qPiS_S_,"",@"SHT_CUDA_INFO"
	.sectionflags	@""
	.align	4


	//----- nvinfo : EIATTR_CUDA_API_VERSION
	.align		4
        /*0000*/ 	.byte	0x04, 0x37
        /*0002*/ 	.short	(.L_135 - .L_134)
.L_134:
        /*0004*/ 	.word	0x00000082


	//----- nvinfo : EIATTR_KPARAM_INFO
	.align		4
.L_135:
        /*0008*/ 	.byte	0x04, 0x17
        /*000a*/ 	.short	(.L_137 - .L_136)
.L_136:
        /*000c*/ 	.word	0x00000000
        /*0010*/ 	.short	0x0002
        /*0012*/ 	.short	0x0010
        /*0014*/ 	.byte	0x00, 0xf5, 0x21, 0x00


	//----- nvinfo : EIATTR_KPARAM_INFO
	.align		4
.L_137:
        /*0018*/ 	.byte	0x04, 0x17
        /*001a*/ 	.short	(.L_139 - .L_138)
.L_138:
        /*001c*/ 	.word	0x00000000
        /*0020*/ 	.short	0x0001
        /*0022*/ 	.short	0x0008
        /*0024*/ 	.byte	0x00, 0xf5, 0x21, 0x00


	//----- nvinfo : EIATTR_KPARAM_INFO
	.align		4
.L_139:
        /*0028*/ 	.byte	0x04, 0x17
        /*002a*/ 	.short	(.L_141 - .L_140)
.L_140:
        /*002c*/ 	.word	0x00000000
        /*0030*/ 	.short	0x0000
        /*0032*/ 	.short	0x0000
        /*0034*/ 	.byte	0x00, 0xf5, 0x21, 0x00


	//----- nvinfo : EIATTR_SPARSE_MMA_MASK
	.align		4
.L_141:
        /*0038*/ 	.byte	0x03, 0x50
        /*003a*/ 	.short	0x0000


	//----- nvinfo : EIATTR_MAXREG_COUNT
	.align		4
        /*003c*/ 	.byte	0x03, 0x1b
        /*003e*/ 	.short	0x00ff


	//----- nvinfo : EIATTR_MERCURY_ISA_VERSION
	.align		4
        /*0040*/ 	.byte	0x03, 0x5f
        /*0042*/ 	.short	0x0101


	//----- nvinfo : EIATTR_VRC_CTA_INIT_COUNT
	.align		4
        /*0044*/ 	.byte	0x02, 0x4a
	.zero		1
	.zero		1


	//----- nvinfo : EIATTR_EXIT_INSTR_OFFSETS
	.align		4
        /*0048*/ 	.byte	0x04, 0x1c
        /*004a*/ 	.short	(.L_143 - .L_142)


	//   ....[0]....
.L_142:
        /*004c*/ 	.word	0x00000040


	//   ....[1]....
        /*0050*/ 	.word	0x000000c0


	//----- nvinfo : EIATTR_CBANK_PARAM_SIZE
	.align		4
.L_143:
        /*0054*/ 	.byte	0x03, 0x19
        /*0056*/ 	.short	0x0018


	//----- nvinfo : EIATTR_PARAM_CBANK
	.align		4
        /*0058*/ 	.byte	0x04, 0x0a
        /*005a*/ 	.short	(.L_145 - .L_144)
	.align		4
.L_144:
        /*005c*/ 	.word	index@(.nv.constant0._Z7empty_qPiS_S_)
        /*0060*/ 	.short	0x0380
        /*0062*/ 	.short	0x0018


	//----- nvinfo : EIATTR_SW_WAR
	.align		4
.L_145:
        /*0064*/ 	.byte	0x04, 0x36
        /*0066*/ 	.short	(.L_147 - .L_146)
.L_146:
        /*0068*/ 	.word	0x00000008
.L_147:


//--------------------- .nv.info._Z31AstarSearch_step2_deDuplicationPiS_PdS0_iS_ --------------------------
	.section	.nv.info._Z31AstarSearch_step2_deDuplicationPiS_PdS0_iS_,"",@"SHT_CUDA_INFO"
	.sectionflags	@""
	.align	4


	//----- nvinfo : EIATTR_CUDA_API_VERSION
	.align		4
        /*0000*/ 	.byte	0x04, 0x37
        /*0002*/ 	.short	(.L_149 - .L_148)
.L_148:
        /*0004*/ 	.word	0x00000082


	//----- nvinfo : EIATTR_KPARAM_INFO
	.align		4
.L_149:
        /*0008*/ 	.byte	0x04, 0x17
        /*000a*/ 	.short	(.L_151 - .L_150)
.L_150:
        /*000c*/ 	.word	0x00000000
        /*0010*/ 	.short	0x0005
        /*0012*/ 	.short	0x0028
        /*0014*/ 	.byte	0x00, 0xf5, 0x21, 0x00


	//----- nvinfo : EIATTR_KPARAM_INFO
	.align		4
.L_151:
        /*0018*/ 	.byte	0x04, 0x17
        /*001a*/ 	.short	(.L_153 - .L_152)
.L_152:
        /*001c*/ 	.word	0x00000000
        /*0020*/ 	.short	0x0004
        /*0022*/ 	.short	0x0020
        /*0024*/ 	.byte	0x00, 0xf0, 0x11, 0x00


	//----- nvinfo : EIATTR_KPARAM_INFO
	.align		4
.L_153:
        /*0028*/ 	.byte	0x04, 0x17
        /*002a*/ 	.short	(.L_155 - .L_154)
.L_154:
        /*002c*/ 	.word	0x00000000
        /*0030*/ 	.short	0x0003
        /*0032*/ 	.short	0x0018
        /*0034*/ 	.byte	0x00, 0xf5, 0x21, 0x00


	//----- nvinfo : EIATTR_KPARAM_INFO
	.align		4
.L_155:
        /*0038*/ 	.byte	0x04, 0x17
        /*003a*/ 	.short	(.L_157 - .L_156)
.L_156:
        /*003c*/ 	.word	0x00000000
        /*0040*/ 	.short	0x0002
        /*0042*/ 	.short	0x0010
        /*0044*/ 	.byte	0x00, 0xf5, 0x21, 0x00


	//----- nvinfo : EIATTR_KPARAM_INFO
	.align		4
.L_157:
        /*0048*/ 	.byte	0x04, 0x17
        /*004a*/ 	.short	(.L_159 - .L_158)
.L_158:
        /*004c*/ 	.word	0x00000000
        /*0050*/ 	.short	0x0001
        /*0052*/ 	.short	0x0008
        /*0054*/ 	.byte	0x00, 0xf5, 0x21, 0x00


	//----- nvinfo : EIATTR_KPARAM_INFO
	.align		4
.L_159:
        /*0058*/ 	.byte	0x04, 0x17
        /*005a*/ 	.short	(.L_161 - .L_160)
.L_160:
        /*005c*/ 	.word	0x00000000
        /*0060*/ 	.short	0x0000
        /*0062*/ 	.short	0x0000
        /*0064*/ 	.byte	0x00, 0xf5, 0x21, 0x00


	//----- nvinfo : EIATTR_SPARSE_MMA_MASK
	.align		4
.L_161:
        /*0068*/ 	.byte	0x03, 0x50
        /*006a*/ 	.short	0x0000


	//----- nvinfo : EIATTR_MAXREG_COUNT
	.align		4
        /*006c*/ 	.byte	0x03, 0x1b
        /*006e*/ 	.short	0x00ff


	//----- nvinfo : EIATTR_MERCURY_ISA_VERSION
	.align		4
        /*0070*/ 	.byte	0x03, 0x5f
        /*0072*/ 	.short	0x0101


	//----- nvinfo : EIATTR_VRC_CTA_INIT_COUNT
	.align		4
        /*0074*/ 	.byte	0x02, 0x4a
	.zero		1
	.zero		1


	//----- nvinfo : EIATTR_EXIT_INSTR_OFFSETS
	.align		4
        /*0078*/ 	.byte	0x04, 0x1c
        /*007a*/ 	.short	(.L_163 - .L_162)


	//   ....[0]....
.L_162:
        /*007c*/ 	.word	0x00000070


	//   ....[1]....
        /*0080*/ 	.word	0x00000180


	//   ....[2]....
        /*0084*/ 	.word	0x000001e0


	//   ....[3]....
        /*0088*/ 	.word	0x00000240


	//   ....[4]....
        /*008c*/ 	.word	0x00000290


	//   ....[5]....
        /*0090*/ 	.word	0x000002d0


	//----- nvinfo : EIATTR_CBANK_PARAM_SIZE
	.align		4
.L_163:
        /*0094*/ 	.byte	0x03, 0x19
        /*0096*/ 	.short	0x0030


	//----- nvinfo : EIATTR_PARAM_CBANK
	.align		4
        /*0098*/ 	.byte	0x04, 0x0a
        /*009a*/ 	.short	(.L_165 - .L_164)
	.align		4
.L_164:
        /*009c*/ 	.word	index@(.nv.constant0._Z31AstarSearch_step2_deDuplicationPiS_PdS0_iS_)
        /*00a0*/ 	.short	0x0380
        /*00a2*/ 	.short	0x0030


	//----- nvinfo : EIATTR_SW_WAR
	.align		4
.L_165:
        /*00a4*/ 	.byte	0x04, 0x36
        /*00a6*/ 	.short	(.L_167 - .L_166)
.L_166:
        /*00a8*/ 	.word	0x00000008
.L_167:


//--------------------- .nv.info._Z17AstarSearch_step2PiS_PdS0_S_S_S_S_S0_ --------------------------
	.section	.nv.info._Z17AstarSearch_step2PiS_PdS0_S_S_S_S_S0_,"",@"SHT_CUDA_INFO"
	.sectionflags	@""
	.align	4


	//----- nvinfo : EIATTR_CUDA_API_VERSION
	.align		4
        /*0000*/ 	.byte	0x04, 0x37
        /*0002*/ 	.short	(.L_169 - .L_168)
.L_168:
        /*0004*/ 	.word	0x00000082


	//----- nvinfo : EIATTR_KPARAM_INFO
	.align		4
.L_169:
        /*0008*/ 	.byte	0x04, 0x17
        /*000a*/ 	.short	(.L_171 - .L_170)
.L_170:
        /*000c*/ 	.word	0x00000000
        /*0010*/ 	.short	0x0008
        /*0012*/ 	.short	0x0040
        /*0014*/ 	.byte	0x00, 0xf5, 0x21, 0x00


	//----- nvinfo : EIATTR_KPARAM_INFO
	.align		4
.L_171:
        /*0018*/ 	.byte	0x04, 0x17
        /*001a*/ 	.short	(.L_173 - .L_172)
.L_172:
        /*001c*/ 	.word	0x00000000
        /*0020*/ 	.short	0x0007
        /*0022*/ 	.short	0x0038
        /*0024*/ 	.byte	0x00, 0xf5, 0x21, 0x00


	//----- nvinfo : EIATTR_KPARAM_INFO
	.align		4
.L_173:
        /*0028*/ 	.byte	0x04, 0x17
        /*002a*/ 	.short	(.L_175 - .L_174)
.L_174:
        /*002c*/ 	.word	0x00000000
        /*0030*/ 	.short	0x0006
        /*0032*/ 	.short	0x0030
        /*0034*/ 	.byte	0x00, 0xf5, 0x21, 0x00


	//----- nvinfo : EIATTR_KPARAM_INFO
	.align		4
.L_175:
        /*0038*/ 	.byte	0x04, 0x17
        /*003a*/ 	.short	(.L_177 - .L_176)
.L_176:
        /*003c*/ 	.word	0x00000000
        /*0040*/ 	.short	0x0005
        /*0042*/ 	.short	0x0028
        /*0044*/ 	.byte	0x00, 0xf5, 0x21, 0x00


	//----- nvinfo : EIATTR_KPARAM_INFO
	.align		4
.L_177:
        /*0048*/ 	.byte	0x04, 0x17
        /*004a*/ 	.short	(.L_179 - .L_178)
.L_178:
        /*004c*/ 	.word	0x00000000
        /*0050*/ 	.short	0x0004
        /*0052*/ 	.short	0x0020
        /*0054*/ 	.byte	0x00, 0xf5, 0x21, 0x00


	//----- nvinfo : EIATTR_KPARAM_INFO
	.align		4
.L_179:
        /*0058*/ 	.byte	0x04, 0x17
        /*005a*/ 	.short	(.L_181 - .L_180)
.L_180:
        /*005c*/ 	.word	0x00000000
        /*0060*/ 	.short	0x0003
        /*0062*/ 	.short	0x0018
        /*0064*/ 	.byte	0x00, 0xf5, 0x21, 0x00


	//----- nvinfo : EIATTR_KPARAM_INFO
	.align		4
.L_181:
        /*0068*/ 	.byte	0x04, 0x17
        /*006a*/ 	.short	(.L_183 - .L_182)
.L_182:
        /*006c*/ 	.word	0x00000000
        /*0070*/ 	.short	0x0002
        /*0072*/ 	.short	0x0010
        /*0074*/ 	.byte	0x00, 0xf5, 0x21, 0x00


	//----- nvinfo : EIATTR_KPARAM_INFO
	.align		4
.L_183:
        /*0078*/ 	.byte	0x04, 0x17
        /*007a*/ 	.short	(.L_185 - .L_184)
.L_184:
        /*007c*/ 	.word	0x00000000
        /*0080*/ 	.short	0x0001
        /*0082*/ 	.short	0x0008
        /*0084*/ 	.byte	0x00, 0xf5, 0x21, 0x00


	//----- nvinfo : EIATTR_KPARAM_INFO
	.align		4
.L_185:
        /*0088*/ 	.byte	0x04, 0x17
        /*008a*/ 	.short	(.L_187 - .L_186)
.L_186:
        /*008c*/ 	.word	0x00000000
        /*0090*/ 	.short	0x0000
        /*0092*/ 	.short	0x0000
        /*0094*/ 	.byte	0x00, 0xf5, 0x21, 0x00


	//----- nvinfo : EIATTR_SPARSE_MMA_MASK
	.align		4
.L_187:
        /*0098*/ 	.byte	0x03, 0x50
        /*009a*/ 	.short	0x0000


	//----- nvinfo : EIATTR_MAXREG_COUNT
	.align		4
        /*009c*/ 	.byte	0x03, 0x1b
        /*009e*/ 	.short	0x00ff


	//----- nvinfo : EIATTR_MERCURY_ISA_VERSION
	.align		4
        /*00a0*/ 	.byte	0x03, 0x5f
        /*00a2*/ 	.short	0x0101


	//----- nvinfo : EIATTR_VRC_CTA_INIT_COUNT
	.align		4
        /*00a4*/ 	.byte	0x02, 0x4a
	.zero		1
	.zero		1


	//----- nvinfo : EIATTR_EXIT_INSTR_OFFSETS
	.align		4
        /*00a8*/ 	.byte	0x04, 0x1c
        /*00aa*/ 	.short	(.L_189 - .L_188)


	//   ....[0]....
.L_188:
        /*00ac*/ 	.word	0x00000070


	//   ....[1]....
        /*00b0*/ 	.word	0x000002b0


	//----- nvinfo : EIATTR_CRS_STACK_SIZE
	.align		4
.L_189:
        /*00b4*/ 	.byte	0x04, 0x1e
        /*00b6*/ 	.short	(.L_191 - .L_190)
.L_190:
        /*00b8*/ 	.word	0x00000000


	//----- nvinfo : EIATTR_CBANK_PARAM_SIZE
	.align		4
.L_191:
        /*00bc*/ 	.byte	0x03, 0x19
        /*00be*/ 	.short	0x0048


	//----- nvinfo : EIATTR_PARAM_CBANK
	.align		4
        /*00c0*/ 	.byte	0x04, 0x0a
        /*00c2*/ 	.short	(.L_193 - .L_192)
	.align		4
.L_192:
        /*00c4*/ 	.word	index@(.nv.constant0._Z17AstarSearch_step2PiS_PdS0_S_S_S_S_S0_)
        /*00c8*/ 	.short	0x0380
        /*00ca*/ 	.short	0x0048


	//----- nvinfo : EIATTR_SW_WAR
	.align		4
.L_193:
        /*00cc*/ 	.byte	0x04, 0x36
        /*00ce*/ 	.short	(.L_195 - .L_194)
.L_194:
        /*00d0*/ 	.word	0x00000008
.L_195:


//--------------------- .nv.info._Z17AstarSearch_step1PiS_PdS0_S_S_S_S0_S0_S_S_S_S0_S0_S_S_S_S0_S0_S_S_ --------------------------
	.section	.nv.info._Z17AstarSearch_step1PiS_PdS0_S_S_S_S0_S0_S_S_S_S0_S0_S_S_S_S0_S0_S_S_,"",@"SHT_CUDA_INFO"
	.sectionflags	@""
	.align	4


	//----- nvinfo : EIATTR_CUDA_API_VERSION
	.align		4
        /*0000*/ 	.byte	0x04, 0x37
        /*0002*/ 	.short	(.L_197 - .L_196)
.L_196:
        /*0004*/ 	.word	0x00000082


	//----- nvinfo : EIATTR_KPARAM_INFO
	.align		4
.L_197:
        /*0008*/ 	.byte	0x04, 0x17
        /*000a*/ 	.short	(.L_199 - .L_198)
.L_198:
        /*000c*/ 	.word	0x00000000
        /*0010*/ 	.short	0x0014
        /*0012*/ 	.short	0x00a0
        /*0014*/ 	.byte	0x00, 0xf5, 0x21, 0x00


	//----- nvinfo : EIATTR_KPARAM_INFO
	.align		4
.L_199:
        /*0018*/ 	.byte	0x04, 0x17
        /*001a*/ 	.short	(.L_201 - .L_200)
.L_200:
        /*001c*/ 	.word	0x00000000
        /*0020*/ 	.short	0x0013
        /*0022*/ 	.short	0x0098
        /*0024*/ 	.byte	0x00, 0xf5, 0x21, 0x00


	//----- nvinfo : EIATTR_KPARAM_INFO
	.align		4
.L_201:
        /*0028*/ 	.byte	0x04, 0x17
        /*002a*/ 	.short	(.L_203 - .L_202)
.L_202:
        /*002c*/ 	.word	0x00000000
        /*0030*/ 	.short	0x0012
        /*0032*/ 	.short	0x0090
        /*0034*/ 	.byte	0x00, 0xf5, 0x21, 0x00


	//----- nvinfo : EIATTR_KPARAM_INFO
	.align		4
.L_203:
        /*0038*/ 	.byte	0x04, 0x17
        /*003a*/ 	.short	(.L_205 - .L_204)
.L_204:
        /*003c*/ 	.word	0x00000000
        /*0040*/ 	.short	0x0011
        /*0042*/ 	.short	0x0088
        /*0044*/ 	.byte	0x00, 0xf5, 0x21, 0x00


	//----- nvinfo : EIATTR_KPARAM_INFO
	.align		4
.L_205:
        /*0048*/ 	.byte	0x04, 0x17
        /*004a*/ 	.short	(.L_207 - .L_206)
.L_206:
        /*004c*/ 	.word	0x00000000
        /*0050*/ 	.short	0x0010
        /*0052*/ 	.short	0x0080
        /*0054*/ 	.byte	0x00, 0xf5, 0x21, 0x00


	//----- nvinfo : EIATTR_KPARAM_INFO
	.align		4
.L_207:
        /*0058*/ 	.byte	0x04, 0x17
        /*005a*/ 	.short	(.L_209 - .L_208)
.L_208:
        /*005c*/ 	.word	0x00000000
        /*0060*/ 	.short	0x000f
        /*0062*/ 	.short	0x0078
        /*0064*/ 	.byte	0x00, 0xf5, 0x21, 0x00


	//----- nvinfo : EIATTR_KPARAM_INFO
	.align		4
.L_209:
        /*0068*/ 	.byte	0x04, 0x17
        /*006a*/ 	.short	(.L_211 - .L_210)
.L_210:
        /*006c*/ 	.word	0x00000000
        /*0070*/ 	.short	0x000e
        /*0072*/ 	.short	0x0070
        /*0074*/ 	.byte	0x00, 0xf5, 0x21, 0x00


	//----- nvinfo : EIATTR_KPARAM_INFO
	.align		4
.L_211:
        /*0078*/ 	.byte	0x04, 0x17
        /*007a*/ 	.short	(.L_213 - .L_212)
.L_212:
        /*007c*/ 	.word	0x00000000
        /*0080*/ 	.short	0x000d
        /*0082*/ 	.short	0x0068
        /*0084*/ 	.byte	0x00, 0xf5, 0x21, 0x00


	//----- nvinfo : EIATTR_KPARAM_INFO
	.align		4
.L_213:
        /*0088*/ 	.byte	0x04, 0x17
        /*008a*/ 	.short	(.L_215 - .L_214)
.L_214:
        /*008c*/ 	.word	0x00000000
        /*0090*/ 	.short	0x000c
        /*0092*/ 	.short	0x0060
        /*0094*/ 	.byte	0x00, 0xf5, 0x21, 0x00


	//----- nvinfo : EIATTR_KPARAM_INFO
	.align		4
.L_215:
        /*0098*/ 	.byte	0x04, 0x17
        /*009a*/ 	.short	(.L_217 - .L_216)
.L_216:
        /*009c*/ 	.word	0x00000000
        /*00a0*/ 	.short	0x000b
        /*00a2*/ 	.short	0x0058
        /*00a4*/ 	.byte	0x00, 0xf5, 0x21, 0x00


	//----- nvinfo : EIATTR_KPARAM_INFO
	.align		4
.L_217:
        /*00a8*/ 	.byte	0x04, 0x17
        /*00aa*/ 	.short	(.L_219 - .L_218)
.L_218:
        /*00ac*/ 	.word	0x00000000
        /*00b0*/ 	.short	0x000a
        /*00b2*/ 	.short	0x0050
        /*00b4*/ 	.byte	0x00, 0xf5, 0x21, 0x00


	//----- nvinfo : EIATTR_KPARAM_INFO
	.align		4
.L_219:
        /*00b8*/ 	.byte	0x04, 0x17
        /*00ba*/ 	.short	(.L_221 - .L_220)
.L_220:
        /*00bc*/ 	.word	0x00000000
        /*00c0*/ 	.short	0x0009
        /*00c2*/ 	.short	0x0048
        /*00c4*/ 	.byte	0x00, 0xf5, 0x21, 0x00


	//----- nvinfo : EIATTR_KPARAM_INFO
	.align		4
.L_221:
        /*00c8*/ 	.byte	0x04, 0x17
        /*00ca*/ 	.short	(.L_223 - .L_222)
.L_222:
        /*00cc*/ 	.word	0x00000000
        /*00d0*/ 	.short	0x0008
        /*00d2*/ 	.short	0x0040
        /*00d4*/ 	.byte	0x00, 0xf5, 0x21, 0x00


	//----- nvinfo : EIATTR_KPARAM_INFO
	.align		4
.L_223:
        /*00d8*/ 	.byte	0x04, 0x17
        /*00da*/ 	.short	(.L_225 - .L_224)
.L_224:
        /*00dc*/ 	.word	0x00000000
        /*00e0*/ 	.short	0x0007
        /*00e2*/ 	.short	0x0038
        /*00e4*/ 	.byte	0x00, 0xf5, 0x21, 0x00


	//----- nvinfo : EIATTR_KPARAM_INFO
	.align		4
.L_225:
        /*00e8*/ 	.byte	0x04, 0x17
        /*00ea*/ 	.short	(.L_227 - .L_226)
.L_226:
        /*00ec*/ 	.word	0x00000000
        /*00f0*/ 	.short	0x0006
        /*00f2*/ 	.short	0x0030
        /*00f4*/ 	.byte	0x00, 0xf5, 0x21, 0x00


	//----- nvinfo : EIATTR_KPARAM_INFO
	.align		4
.L_227:
        /*00f8*/ 	.byte	0x04, 0x17
        /*00fa*/ 	.short	(.L_229 - .L_228)
.L_228:
        /*00fc*/ 	.word	0x00000000
        /*0100*/ 	.short	0x0005
        /*0102*/ 	.short	0x0028
        /*0104*/ 	.byte	0x00, 0xf5, 0x21, 0x00


	//----- nvinfo : EIATTR_KPARAM_INFO
	.align		4
.L_229:
        /*0108*/ 	.byte	0x04, 0x17
        /*010a*/ 	.short	(.L_231 - .L_230)
.L_230:
        /*010c*/ 	.word	0x00000000
        /*0110*/ 	.short	0x0004
        /*0112*/ 	.short	0x0020
        /*0114*/ 	.byte	0x00, 0xf5, 0x21, 0x00


	//----- nvinfo : EIATTR_KPARAM_INFO
	.align		4
.L_231:
        /*0118*/ 	.byte	0x04, 0x17
        /*011a*/ 	.short	(.L_233 - .L_232)
.L_232:
        /*011c*/ 	.word	0x00000000
        /*0120*/ 	.short	0x0003
        /*0122*/ 	.short	0x0018
        /*0124*/ 	.byte	0x00, 0xf5, 0x21, 0x00


	//----- nvinfo : EIATTR_KPARAM_INFO
	.align		4
.L_233:
        /*0128*/ 	.byte	0x04, 0x17
        /*012a*/ 	.short	(.L_235 - .L_234)
.L_234:
        /*012c*/ 	.word	0x00000000
        /*0130*/ 	.short	0x0002
        /*0132*/ 	.short	0x0010
        /*0134*/ 	.byte	0x00, 0xf5, 0x21, 0x00


	//----- nvinfo : EIATTR_KPARAM_INFO
	.align		4
.L_235:
        /*0138*/ 	.byte	0x04, 0x17
        /*013a*/ 	.short	(.L_237 - .L_236)
.L_236:
        /*013c*/ 	.word	0x00000000
        /*0140*/ 	.short	0x0001
        /*0142*/ 	.short	0x0008
        /*0144*/ 	.byte	0x00, 0xf5, 0x21, 0x00


	//----- nvinfo : EIATTR_KPARAM_INFO
	.align		4
.L_237:
        /*0148*/ 	.byte	0x04, 0x17
        /*014a*/ 	.short	(.L_239 - .L_238)
.L_238:
        /*014c*/ 	.word	0x00000000
        /*0150*/ 	.short	0x0000
        /*0152*/ 	.short	0x0000
        /*0154*/ 	.byte	0x00, 0xf5, 0x21, 0x00


	//----- nvinfo : EIATTR_SPARSE_MMA_MASK
	.align		4
.L_239:
        /*0158*/ 	.byte	0x03, 0x50
        /*015a*/ 	.short	0x0000


	//----- nvinfo : EIATTR_MAXREG_COUNT
	.align		4
        /*015c*/ 	.byte	0x03, 0x1b
        /*015e*/ 	.short	0x00ff


	//----- nvinfo : EIATTR_MERCURY_ISA_VERSION
	.align		4
        /*0160*/ 	.byte	0x03, 0x5f
        /*0162*/ 	.short	0x0101


	//----- nvinfo : EIATTR_INT_WARP_WIDE_INSTR_OFFSETS
	.align		4
        /*0164*/ 	.byte	0x04, 0x31
        /*0166*/ 	.short	(.L_241 - .L_240)


	//   ....[0]....
.L_240:
        /*0168*/ 	.word	0x000003e0


	//   ....[1]....
        /*016c*/ 	.word	0x000004c0


	//   ....[2]....
        /*0170*/ 	.word	0x00000640


	//   ....[3]....
        /*0174*/ 	.word	0x00000720


	//   ....[4]....
        /*0178*/ 	.word	0x000008e0


	//   ....[5]....
        /*017c*/ 	.word	0x000009c0


	//   ....[6]....
        /*0180*/ 	.word	0x00000b80


	//   ....[7]....
        /*0184*/ 	.word	0x00000c50


	//   ....[8]....
        /*0188*/ 	.word	0x00000dc0


	//   ....[9]....
        /*018c*/ 	.word	0x00000e90


	//   ....[10]....
        /*0190*/ 	.word	0x00000fd0


	//   ....[11]....
        /*0194*/ 	.word	0x000010b0


	//   ....[12]....
        /*0198*/ 	.word	0x000011e0


	//   ....[13]....
        /*019c*/ 	.word	0x000012c0


	//   ....[14]....
        /*01a0*/ 	.word	0x000013e0


	//   ....[15]....
        /*01a4*/ 	.word	0x000014c0


	//   ....[16]....
        /*01a8*/ 	.word	0x00001810


	//   ....[17]....
        /*01ac*/ 	.word	0x000018f0


	//   ....[18]....
        /*01b0*/ 	.word	0x00001a70


	//   ....[19]....
        /*01b4*/ 	.word	0x00001b50


	//   ....[20]....
        /*01b8*/ 	.word	0x00001d10


	//   ....[21]....
        /*01bc*/ 	.word	0x00001df0


	//   ....[22]....
        /*01c0*/ 	.word	0x00001fb0


	//   ....[23]....
        /*01c4*/ 	.word	0x00002080


	//   ....[24]....
        /*01c8*/ 	.word	0x000021f0


	//   ....[25]....
        /*01cc*/ 	.word	0x000022c0


	//   ....[26]....
        /*01d0*/ 	.word	0x00002400


	//   ....[27]....
        /*01d4*/ 	.word	0x000024e0


	//   ....[28]....
        /*01d8*/ 	.word	0x00002610


	//   ....[29]....
        /*01dc*/ 	.word	0x000026f0


	//   ....[30]....
        /*01e0*/ 	.word	0x00002810


	//   ....[31]....
        /*01e4*/ 	.word	0x000028f0


	//   ....[32]....
        /*01e8*/ 	.word	0x00002c40


	//   ....[33]....
        /*01ec*/ 	.word	0x00002d20


	//   ....[34]....
        /*01f0*/ 	.word	0x00002ea0


	//   ....[35]....
        /*01f4*/ 	.word	0x00002f80


	//   ....[36]....
        /*01f8*/ 	.word	0x00003140


	//   ....[37]....
        /*01fc*/ 	.word	0x00003220


	//   ....[38]....
        /*0200*/ 	.word	0x000033e0


	//   ....[39]....
        /*0204*/ 	.word	0x000034b0


	//   ....[40]....
        /*0208*/ 	.word	0x00003620


	//   ....[41]....
        /*020c*/ 	.word	0x000036f0


	//   ....[42]....
        /*0210*/ 	.word	0x00003830


	//   ....[43]....
        /*0214*/ 	.word	0x00003910


	//   ....[44]....
        /*0218*/ 	.word	0x00003a40


	//   ....[45]....
        /*021c*/ 	.word	0x00003b20


	//   ....[46]....
        /*0220*/ 	.word	0x00003c40


	//   ....[47]....
        /*0224*/ 	.word	0x00003d20


	//----- nvinfo : EIATTR_VRC_CTA_INIT_COUNT
	.align		4
.L_241:
        /*0228*/ 	.byte	0x02, 0x4a
	.zero		1
	.zero		1


	//----- nvinfo : EIATTR_EXIT_INSTR_OFFSETS
	.align		4
        /*022c*/ 	.byte	0x04, 0x1c
        /*022e*/ 	.short	(.L_243 - .L_242)


	//   ....[0]....
.L_242:
        /*0230*/ 	.word	0x000000d0


	//   ....[1]....
        /*0234*/ 	.word	0x00000140


	//   ....[2]....
        /*0238*/ 	.word	0x00000160


	//   ....[3]....
        /*023c*/ 	.word	0x00000240


	//   ....[4]....
        /*0240*/ 	.word	0x00001390


	//   ....[5]....
        /*0244*/ 	.word	0x000013c0


	//   ....[6]....
        /*0248*/ 	.word	0x00001550


	//   ....[7]....
        /*024c*/ 	.word	0x00001590


	//   ....[8]....
        /*0250*/ 	.word	0x00001670


	//   ....[9]....
        /*0254*/ 	.word	0x000027c0


	//   ....[10]....
        /*0258*/ 	.word	0x000027f0


	//   ....[11]....
        /*025c*/ 	.word	0x00002980


	//   ....[12]....
        /*0260*/ 	.word	0x000029c0


	//   ....[13]....
        /*0264*/ 	.word	0x00002aa0


	//   ....[14]....
        /*0268*/ 	.word	0x00003bf0


	//   ....[15]....
        /*026c*/ 	.word	0x00003c20


	//   ....[16]....
        /*0270*/ 	.word	0x00003db0


	//----- nvinfo : EIATTR_CRS_STACK_SIZE
	.align		4
.L_243:
        /*0274*/ 	.byte	0x04, 0x1e
        /*0276*/ 	.short	(.L_245 - .L_244)
.L_244:
        /*0278*/ 	.word	0x00000000


	//----- nvinfo : EIATTR_CBANK_PARAM_SIZE
	.align		4
.L_245:
        /*027c*/ 	.byte	0x03, 0x19
        /*027e*/ 	.short	0x00a8


	//----- nvinfo : EIATTR_PARAM_CBANK
	.align		4
        /*0280*/ 	.byte	0x04, 0x0a
        /*0282*/ 	.short	(.L_247 - .L_246)
	.align		4
.L_246:
        /*0284*/ 	.word	index@(.nv.constant0._Z17AstarSearch_step1PiS_PdS0_S_S_S_S0_S0_S_S_S_S0_S0_S_S_S_S0_S0_S_S_)
        /*0288*/ 	.short	0x0380
        /*028a*/ 	.short	0x00a8


	//----- nvinfo : EIATTR_SW_WAR
	.align		4
.L_247:
        /*028c*/ 	.byte	0x04, 0x36
        /*028e*/ 	.short	(.L_249 - .L_248)
.L_248:
        /*0290*/ 	.word	0x00000008
.L_249:


//--------------------- .nv.info._Z13initialize_Q1PiS_PdS0_S_S_S_S_S_S_S0_ --------------------------
	.section	.nv.info._Z13initialize_Q1PiS_PdS0_S_S_S_S_S_S_S0_,"",@"SHT_CUDA_INFO"
	.sectionflags	@""
	.align	4


	//----- nvinfo : EIATTR_CUDA_API_VERSION
	.align		4
        /*0000*/ 	.byte	0x04, 0x37
        /*0002*/ 	.short	(.L_251 - .L_250)
.L_250:
        /*0004*/ 	.word	0x00000082


	//----- nvinfo : EIATTR_KPARAM_INFO
	.align		4
.L_251:
        /*0008*/ 	.byte	0x04, 0x17
        /*000a*/ 	.short	(.L_253 - .L_252)
.L_252:
        /*000c*/ 	.word	0x00000000
        /*0010*/ 	.short	0x000a
        /*0012*/ 	.short	0x0050
        /*0014*/ 	.byte	0x00, 0xf5, 0x21, 0x00


	//----- nvinfo : EIATTR_KPARAM_INFO
	.align		4
.L_253:
        /*0018*/ 	.byte	0x04, 0x17
        /*001a*/ 	.short	(.L_255 - .L_254)
.L_254:
        /*001c*/ 	.word	0x00000000
        /*0020*/ 	.short	0x0009
        /*0022*/ 	.short	0x0048
        /*0024*/ 	.byte	0x00, 0xf5, 0x21, 0x00


	//----- nvinfo : EIATTR_KPARAM_INFO
	.align		4
.L_255:
        /*0028*/ 	.byte	0x04, 0x17
        /*002a*/ 	.short	(.L_257 - .L_256)
.L_256:
        /*002c*/ 	.word	0x00000000
        /*0030*/ 	.short	0x0008
        /*0032*/ 	.short	0x0040
        /*0034*/ 	.byte	0x00, 0xf5, 0x21, 0x00


	//----- nvinfo : EIATTR_KPARAM_INFO
	.align		4
.L_257:
        /*0038*/ 	.byte	0x04, 0x17
        /*003a*/ 	.short	(.L_259 - .L_258)
.L_258:
        /*003c*/ 	.word	0x00000000
        /*0040*/ 	.short	0x0007
        /*0042*/ 	.short	0x0038
        /*0044*/ 	.byte	0x00, 0xf5, 0x21, 0x00


	//----- nvinfo : EIATTR_KPARAM_INFO
	.align		4
.L_259:
        /*0048*/ 	.byte	0x04, 0x17
        /*004a*/ 	.short	(.L_261 - .L_260)
.L_260:
        /*004c*/ 	.word	0x00000000
        /*0050*/ 	.short	0x0006
        /*0052*/ 	.short	0x0030
        /*0054*/ 	.byte	0x00, 0xf5, 0x21, 0x00


	//----- nvinfo : EIATTR_KPARAM_INFO
	.align		4
.L_261:
        /*0058*/ 	.byte	0x04, 0x17
        /*005a*/ 	.short	(.L_263 - .L_262)
.L_262:
        /*005c*/ 	.word	0x00000000
        /*0060*/ 	.short	0x0005
        /*0062*/ 	.short	0x0028
        /*0064*/ 	.byte	0x00, 0xf5, 0x21, 0x00


	//----- nvinfo : EIATTR_KPARAM_INFO
	.align		4
.L_263:
        /*0068*/ 	.byte	0x04, 0x17
        /*006a*/ 	.short	(.L_265 - .L_264)
.L_264:
        /*006c*/ 	.word	0x00000000
        /*0070*/ 	.short	0x0004
        /*0072*/ 	.short	0x0020
        /*0074*/ 	.byte	0x00, 0xf5, 0x21, 0x00


	//----- nvinfo : EIATTR_KPARAM_INFO
	.align		4
.L_265:
        /*0078*/ 	.byte	0x04, 0x17
        /*007a*/ 	.short	(.L_267 - .L_266)
.L_266:
        /*007c*/ 	.word	0x00000000
        /*0080*/ 	.short	0x0003
        /*0082*/ 	.short	0x0018
        /*0084*/ 	.byte	0x00, 0xf5, 0x21, 0x00


	//----- nvinfo : EIATTR_KPARAM_INFO
	.align		4
.L_267:
        /*0088*/ 	.byte	0x04, 0x17
        /*008a*/ 	.short	(.L_269 - .L_268)
.L_268:
        /*008c*/ 	.word	0x00000000
        /*0090*/ 	.short	0x0002
        /*0092*/ 	.short	0x0010
        /*0094*/ 	.byte	0x00, 0xf5, 0x21, 0x00


	//----- nvinfo : EIATTR_KPARAM_INFO
	.align		4
.L_269:
        /*0098*/ 	.byte	0x04, 0x17
        /*009a*/ 	.short	(.L_271 - .L_270)
.L_270:
        /*009c*/ 	.word	0x00000000
        /*00a0*/ 	.short	0x0001
        /*00a2*/ 	.short	0x0008
        /*00a4*/ 	.byte	0x00, 0xf5, 0x21, 0x00


	//----- nvinfo : EIATTR_KPARAM_INFO
	.align		4
.L_271:
        /*00a8*/ 	.byte	0x04, 0x17
        /*00aa*/ 	.short	(.L_273 - .L_272)
.L_272:
        /*00ac*/ 	.word	0x00000000
        /*00b0*/ 	.short	0x0000
        /*00b2*/ 	.short	0x0000
        /*00b4*/ 	.byte	0x00, 0xf5, 0x21, 0x00


	//----- nvinfo : EIATTR_SPARSE_MMA_MASK
	.align		4
.L_273:
        /*00b8*/ 	.byte	0x03, 0x50
        /*00ba*/ 	.short	0x0000


	//----- nvinfo : EIATTR_MAXREG_COUNT
	.align		4
        /*00bc*/ 	.byte	0x03, 0x1b
        /*00be*/ 	.short	0x00ff


	//----- nvinfo : EIATTR_MERCURY_ISA_VERSION
	.align		4
        /*00c0*/ 	.byte	0x03, 0x5f
        /*00c2*/ 	.short	0x0101


	//----- nvinfo : EIATTR_VRC_CTA_INIT_COUNT
	.align		4
        /*00c4*/ 	.byte	0x02, 0x4a
	.zero		1
	.zero		1


	//----- nvinfo : EIATTR_EXIT_INSTR_OFFSETS
	.align		4
        /*00c8*/ 	.byte	0x04, 0x1c
        /*00ca*/ 	.short	(.L_275 - .L_274)


	//   ....[0]....
.L_274:
        /*00cc*/ 	.word	0x00000040


	//   ....[1]....
        /*00d0*/ 	.word	0x000001f0


	//----- nvinfo : EIATTR_CBANK_PARAM_SIZE
	.align		4
.L_275:
        /*00d4*/ 	.byte	0x03, 0x19
        /*00d6*/ 	.short	0x0058


	//----- nvinfo : EIATTR_PARAM_CBANK
	.align		4
        /*00d8*/ 	.byte	0x04, 0x0a
        /*00da*/ 	.short	(.L_277 - .L_276)
	.align		4
.L_276:
        /*00dc*/ 	.word	index@(.nv.constant0._Z13initialize_Q1PiS_PdS0_S_S_S_S_S_S_S0_)
        /*00e0*/ 	.short	0x0380
        /*00e2*/ 	.short	0x0058


	//----- nvinfo : EIATTR_SW_WAR
	.align		4
.L_277:
        /*00e4*/ 	.byte	0x04, 0x36
        /*00e6*/ 	.short	(.L_279 - .L_278)
.L_278:
        /*00e8*/ 	.word	0x00000008
.L_279:


//--------------------- .nv.info._Z7empty_sPi     --------------------------
	.section	.nv.info._Z7empty_sPi,"",@"SHT_CUDA_INFO"
	.sectionflags	@""
	.align	4


	//----- nvinfo : EIATTR_CUDA_API_VERSION
	.align		4
        /*0000*/ 	.byte	0x04, 0x37
        /*0002*/ 	.short	(.L_281 - .L_280)
.L_280:
        /*0004*/ 	.word	0x00000082


	//----- nvinfo : EIATTR_KPARAM_INFO
	.align		4
.L_281:
        /*0008*/ 	.byte	0x04, 0x17
        /*000a*/ 	.short	(.L_283 - .L_282)
.L_282:
        /*000c*/ 	.word	0x00000000
        /*0010*/ 	.short	0x0000
        /*0012*/ 	.short	0x0000
        /*0014*/ 	.byte	0x00, 0xf5, 0x21, 0x00


	//----- nvinfo : EIATTR_SPARSE_MMA_MASK
	.align		4
.L_283:
        /*0018*/ 	.byte	0x03, 0x50
        /*001a*/ 	.short	0x0000


	//----- nvinfo : EIATTR_MAXREG_COUNT
	.align		4
        /*001c*/ 	.byte	0x03, 0x1b
        /*001e*/ 	.short	0x00ff


	//----- nvinfo : EIATTR_MERCURY_ISA_VERSION
	.align		4
        /*0020*/ 	.byte	0x03, 0x5f
        /*0022*/ 	.short	0x0101


	//----- nvinfo : EIATTR_VRC_CTA_INIT_COUNT
	.align		4
        /*0024*/ 	.byte	0x02, 0x4a
	.zero		1
	.zero		1


	//----- nvinfo : EIATTR_EXIT_INSTR_OFFSETS
	.align		4
        /*0028*/ 	.byte	0x04, 0x1c
        /*002a*/ 	.short	(.L_285 - .L_284)


	//   ....[0]....
.L_284:
        /*002c*/ 	.word	0x00000040


	//   ....[1]....
        /*0030*/ 	.word	0x00000080


	//----- nvinfo : EIATTR_CBANK_PARAM_SIZE
	.align		4
.L_285:
        /*0034*/ 	.byte	0x03, 0x19
        /*0036*/ 	.short	0x0008


	//----- nvinfo : EIATTR_PARAM_CBANK
	.align		4
        /*0038*/ 	.byte	0x04, 0x0a
        /*003a*/ 	.short	(.L_287 - .L_286)
	.align		4
.L_286:
        /*003c*/ 	.word	index@(.nv.constant0._Z7empty_sPi)
        /*0040*/ 	.short	0x0380
        /*0042*/ 	.short	0x0008


	//----- nvinfo : EIATTR_SW_WAR
	.align		4
.L_287:
        /*0044*/ 	.byte	0x04, 0x36
        /*0046*/ 	.short	(.L_289 - .L_288)
.L_288:
        /*0048*/ 	.word	0x00000008
.L_289:


//--------------------- .nv.info._Z12initialize_mPi --------------------------
	.section	.nv.info._Z12initialize_mPi,"",@"SHT_CUDA_INFO"
	.sectionflags	@""
	.align	4


	//----- nvinfo : EIATTR_CUDA_API_VERSION
	.align		4
        /*0000*/ 	.byte	0x04, 0x37
        /*0002*/ 	.short	(.L_291 - .L_290)
.L_290:
        /*0004*/ 	.word	0x00000082


	//----- nvinfo : EIATTR_KPARAM_INFO
	.align		4
.L_291:
        /*0008*/ 	.byte	0x04, 0x17
        /*000a*/ 	.short	(.L_293 - .L_292)
.L_292:
        /*000c*/ 	.word	0x00000000
        /*0010*/ 	.short	0x0000
        /*0012*/ 	.short	0x0000
        /*0014*/ 	.byte	0x00, 0xf5, 0x21, 0x00


	//----- nvinfo : EIATTR_SPARSE_MMA_MASK
	.align		4
.L_293:
        /*0018*/ 	.byte	0x03, 0x50
        /*001a*/ 	.short	0x0000


	//----- nvinfo : EIATTR_MAXREG_COUNT
	.align		4
        /*001c*/ 	.byte	0x03, 0x1b
        /*001e*/ 	.short	0x00ff


	//----- nvinfo : EIATTR_MERCURY_ISA_VERSION
	.align		4
        /*0020*/ 	.byte	0x03, 0x5f
        /*0022*/ 	.short	0x0101


	//----- nvinfo : EIATTR_VRC_CTA_INIT_COUNT
	.align		4
        /*0024*/ 	.byte	0x02, 0x4a
	.zero		1
	.zero		1


	//----- nvinfo : EIATTR_EXIT_INSTR_OFFSETS
	.align		4
        /*0028*/ 	.byte	0x04, 0x1c
        /*002a*/ 	.short	(.L_295 - .L_294)


	//   ....[0]....
.L_294:
        /*002c*/ 	.word	0x00000040


	//   ....[1]....
        /*0030*/ 	.word	0x00000080


	//----- nvinfo : EIATTR_CBANK_PARAM_SIZE
	.align		4
.L_295:
        /*0034*/ 	.byte	0x03, 0x19
        /*0036*/ 	.short	0x0008


	//----- nvinfo : EIATTR_PARAM_CBANK
	.align		4
        /*0038*/ 	.byte	0x04, 0x0a
        /*003a*/ 	.short	(.L_297 - .L_296)
	.align		4
.L_296:
        /*003c*/ 	.word	index@(.nv.constant0._Z12initialize_mPi)
        /*0040*/ 	.short	0x0380
        /*0042*/ 	.short	0x0008


	//----- nvinfo : EIATTR_SW_WAR
	.align		4
.L_297:
        /*0044*/ 	.byte	0x04, 0x36
        /*0046*/ 	.short	(.L_299 - .L_298)
.L_298:
        /*0048*/ 	.word	0x00000008
.L_299:


//--------------------- .nv.callgraph             --------------------------
	.section	.nv.callgraph,"",@"SHT_CUDA_CALLGRAPH"
	.align	4
	.sectionentsize	8
	.align		4
        /*0000*/ 	.word	0x00000000
	.align		4
        /*0004*/ 	.word	0xffffffff
	.align		4
        /*0008*/ 	.word	0x00000000
	.align		4
        /*000c*/ 	.word	0xfffffffe
	.align		4
        /*0010*/ 	.word	0x00000000
	.align		4
        /*0014*/ 	.word	0xfffffffd
	.align		4
        /*0018*/ 	.word	0x00000000
	.align		4
        /*001c*/ 	.word	0xfffffffc


//--------------------- .text._Z17AstarSearch_step4PiS_PdS0_S_S_S_S0_S0_S_S_S_S0_S0_S_S_S_S0_S0_S_ --------------------------
	.section	.text._Z17AstarSearch_step4PiS_PdS0_S_S_S_S0_S0_S_S_S_S0_S0_S_S_S_S0_S0_S_,"ax",@progbits
	.align	128
        .global         _Z17AstarSearch_step4PiS_PdS0_S_S_S_S0_S0_S_S_S_S0_S0_S_S_S_S0_S0_S_
        .type           _Z17AstarSearch_step4PiS_PdS0_S_S_S_S0_S0_S_S_S_S0_S0_S_S_S_S0_S0_S_,@function
        .size           _Z17AstarSearch_step4PiS_PdS0_S_S_S_S0_S0_S_S_S_S0_S0_S_S_S_S0_S0_S_,(.L_x_59 - _Z17AstarSearch_step4PiS_PdS0_S_S_S_S0_S0_S_S_S_S0_S0_S_S_S_S0_S0_S_)
        .other          _Z17AstarSearch_step4PiS_PdS0_S_S_S_S0_S0_S_S_S_S0_S0_S_S_S_S0_S0_S_,@"STO_CUDA_ENTRY STV_DEFAULT"
_Z17AstarSearch_step4PiS_PdS0_S_S_S_S0_S0_S_S_S_S0_S0_S_S_S_S0_S0_S_:
.text._Z17AstarSearch_step4PiS_PdS0_S_S_S_S0_S0_S_S_S_S0_S0_S_S_S_S0_S0_S_:
[----:B------:R-:W-:Y:S01]  /*0000*/  LDC R1, c[0x0][0x37c] ;  /* 0x0000df00ff017b82 */ /* 0x000fe20000000800 */
[----:B------:R-:W0:Y:S07]  /*0010*/  S2R R11, SR_TID.X ;  /* 0x00000000000b7919 */ /* 0x000e2e0000002100 */
[----:B------:R-:W1:Y:S01]  /*0020*/  S2UR UR4, SR_CTAID.X ;  /* 0x00000000000479c3 */ /* 0x000e620000002500 */
[----:B------:R-:W2:Y:S07]  /*0030*/  LDCU.64 UR6, c[0x0][0x358] ;  /* 0x00006b00ff0677ac */ /* 0x000eae0008000a00 */
[----:B------:R-:W3:Y:S08]  /*0040*/  LDC.64 R2, c[0x0][0x410] ;  /* 0x00010400ff027b82 */ /* 0x000ef00000000a00 */
[----:B------:R-:W2:Y:S01]  /*0050*/  LDC.64 R4, c[0x0][0x418] ;  /* 0x00010600ff047b82 */ /* 0x000ea20000000a00 */
[----:B-1----:R-:W-:-:S06]  /*0060*/  USHF.L.U32 UR4, UR4, 0xa, URZ ;  /* 0x0000000a04047899 */ /* 0x002fcc00080006ff */
[----:B0-----:R-:W-:-:S05]  /*0070*/  LOP3.LUT R11, R11, UR4, RZ, 0xfc, !PT ;  /* 0x000000040b0b7c12 */ /* 0x001fca000f8efcff */
[----:B---3--:R-:W-:Y:S01]  /*0080*/  IMAD.WIDE R2, R11, 0x8, R2 ;  /* 0x000000080b027825 */ /* 0x008fe200078e0202 */
[----:B--2---:R-:W2:Y:S05]  /*0090*/  LDG.E R4, desc[UR6][R4.64] ;  /* 0x0000000604047981 */ /* 0x004eaa000c1e1900 */
[----:B------:R-:W3:Y:S02]  /*00a0*/  LDG.E.64 R2, desc[UR6][R2.64] ;  /* 0x0000000602027981 */ /* 0x000ee4000c1e1b00 */
[----:B---3--:R-:W-:-:S06]  /*00b0*/  DSETP.NEU.AND P0, PT, R2, -99, PT ;  /* 0xc058c0000200742a */ /* 0x008fcc0003f0d000 */
[----:B--2---:R-:W-:-:S13]  /*00c0*/  ISETP.GE.OR P0, PT, R11, R4, !P0 ;  /* 0x000000040b00720c */ /* 0x004fda0004706670 */
[----:B------:R-:W-:Y:S05]  /*00d0*/  @P0 EXIT ;  /* 0x000000000000094d */ /* 0x000fea0003800000 */
[----:B------:R-:W0:Y:S08]  /*00e0*/  LDC.64 R6, c[0x0][0x400] ;  /* 0x00010000ff067b82 */ /* 0x000e300000000a00 */
[----:B------:R-:W1:Y:S08]  /*00f0*/  LDC.64 R4, c[0x0][0x408] ;  /* 0x00010200ff047b82 */ /* 0x000e700000000a00 */
[----:B------:R-:W2:Y:S01]  /*0100*/  LDC.64 R8, c[0x0][0x3f8] ;  /* 0x0000fe00ff087b82 */ /* 0x000ea20000000a00 */
[----:B0-----:R-:W-:-:S06]  /*0110*/  IMAD.WIDE R6, R11, 0x4, R6 ;  /* 0x000000040b067825 */ /* 0x001fcc00078e0206 */
[----:B------:R0:W5:Y:S01]  /*0120*/  LDG.E R6, desc[UR6][R6.64] ;  /* 0x0000000606067981 */ /* 0x000162000c1e1900 */
[----:B-1----:R-:W-:-:S06]  /*0130*/  IMAD.WIDE R4, R11, 0x8, R4 ;  /* 0x000000080b047825 */ /* 0x002fcc00078e0204 */
[----:B------:R-:W5:Y:S01]  /*0140*/  LDG.E.64 R4, desc[UR6][R4.64] ;  /* 0x0000000604047981 */ /* 0x000f62000c1e1b00 */
[----:B--2---:R-:W-:-:S05]  /*0150*/  IMAD.WIDE R8, R11, 0x4, R8 ;  /* 0x000000040b087825 */ /* 0x004fca00078e0208 */
[----:B------:R0:W5:Y:S01]  /*0160*/  LDG.E R0, desc[UR6][R8.64] ;  /* 0x0000000608007981 */ /* 0x000162000c1e1900 */
[----:B------:R-:W-:-:S05]  /*0170*/  IMAD.HI R10, R11, 0x55555556, RZ ;  /* 0x555555560b0a7827 */ /* 0x000fca00078e02ff */
[----:B------:R-:W-:-:S05]  /*0180*/  LEA.HI R10, R10, R10, RZ, 0x1 ;  /* 0x0000000a0a0a7211 */ /* 0x000fca00078f08ff */
[----:B------:R-:W-:-:S05]  /*0190*/  IMAD R10, R10, -0x3, R11 ;  /* 0xfffffffd0a0a7824 */ /* 0x000fca00078e020b */
[----:B------:R-:W-:-:S13]  /*01a0*/  ISETP.NE.AND P0, PT, R10, 0x2, PT ;  /* 0x000000020a00780c */ /* 0x000fda0003f05270 */
[----:B0-----:R-:W-:Y:S05]  /*01b0*/  @!P0 BRA `(.L_x_0) ;  /* 0x0000000000d88947 */ /* 0x001fea0003800000 */
[----:B------:R-:W-:-:S13]  /*01c0*/  ISETP.NE.AND P0, PT, R10, 0x1, PT ;  /* 0x000000010a00780c */ /* 0x000fda0003f05270 */
[----:B------:R-:W-:Y:S05]  /*01d0*/  @!P0 BRA `(.L_x_1) ;  /* 0x00000000006c8947 */ /* 0x000fea0003800000 */
[----:B------:R-:W-:-:S13]  /*01e0*/  ISETP.NE.AND P0, PT, R10, RZ, PT ;  /* 0x000000ff0a00720c */ /* 0x000fda0003f05270 */
[----:B------:R-:W-:Y:S05]  /*01f0*/  @P0 EXIT ;  /* 0x000000000000094d */ /* 0x000fea0003800000 */
[----:B------:R-:W0:Y:S01]  /*0200*/  S2R R7, SR_LANEID ;  /* 0x0000000000077919 */ /* 0x000e220000000000 */
[----:B------:R-:W-:Y:S01]  /*0210*/  VOTEU.ANY UR4, UPT, PT ;  /* 0x0000000000047886 */ /* 0x000fe200038e0100 */
[----:B------:R-:W1:Y:S01]  /*0220*/  LDC.64 R10, c[0x0][0x3a0] ;  /* 0x0000e800ff0a7b82 */ /* 0x000e620000000a00 */
[----:B------:R-:W0:Y:S01]  /*0230*/  FLO.U32 R18, UR4 ;  /* 0x0000000400127d00 */ /* 0x000e2200080e0000 */
[----:B------:R-:W2:Y:S06]  /*0240*/  S2R R8, SR_LTMASK ;  /* 0x0000000000087919 */ /* 0x000eac0000003900 */
[----:B------:R-:W3:Y:S01]  /*0250*/  LDC.64 R12, c[0x0][0x380] ;  /* 0x0000e000ff0c7b82 */ /* 0x000ee20000000a00 */
[----:B------:R-:W1:Y:S07]  /*0260*/  POPC R19, UR4 ;  /* 0x0000000400137d09 */ /* 0x000e6e0008000000 */
[----:B------:R-:W4:Y:S08]  /*0270*/  LDC.64 R14, c[0x0][0x388] ;  /* 0x0000e200ff0e7b82 */ /* 0x000f300000000a00 */
[----:B------:R-:W4:Y:S01]  /*0280*/  LDC.64 R16, c[0x0][0x398] ;  /* 0x0000e600ff107b82 */ /* 0x000f220000000a00 */
[----:B0-----:R-:W-:-:S13]  /*0290*/  ISETP.EQ.U32.AND P0, PT, R18, R7, PT ;  /* 0x000000071200720c */ /* 0x001fda0003f02070 */
[----:B-1----:R-:W3:Y:S01]  /*02a0*/  @P0 ATOMG.E.ADD.STRONG.GPU PT, R19, desc[UR6][R10.64], R19 ;  /* 0x800000130a1309a8 */ /* 0x002ee200081ef106 */
[----:B--2---:R-:W-:Y:S02]  /*02b0*/  LOP3.LUT R20, R8, UR4, RZ, 0xc0, !PT ;  /* 0x0000000408147c12 */ /* 0x004fe4000f8ec0ff */
[----:B------:R-:W0:Y:S04]  /*02c0*/  LDC.64 R8, c[0x0][0x390] ;  /* 0x0000e400ff087b82 */ /* 0x000e280000000a00 */
[----:B------:R-:W1:Y:S01]  /*02d0*/  POPC R20, R20 ;  /* 0x0000001400147309 */ /* 0x000e620000000000 */
[----:B---3--:R-:W1:Y:S02]  /*02e0*/  SHFL.IDX PT, R7, R19, R18, 0x1f ;  /* 0x00001f1213077589 */ /* 0x008e6400000e0000 */
[----:B-1----:R-:W-:-:S05]  /*02f0*/  IADD3 R7, PT, PT, R7, R20, RZ ;  /* 0x0000001407077210 */ /* 0x002fca0007ffe0ff */
[----:B------:R-:W-:-:S04]  /*0300*/  IMAD.WIDE R12, R7, 0x4, R12 ;  /* 0x00000004070c7825 */ /* 0x000fc800078e020c */
[C---:B----4-:R-:W-:Y:S01]  /*0310*/  IMAD.WIDE R10, R7.reuse, 0x4, R14 ;  /* 0x00000004070a7825 */ /* 0x050fe200078e020e */
[----:B-----5:R-:W-:Y:S03]  /*0320*/  STG.E desc[UR6][R12.64], R0 ;  /* 0x000000000c007986 */ /* 0x020fe6000c101906 */
[C---:B------:R-:W-:Y:S01]  /*0330*/  IMAD.WIDE R14, R7.reuse, 0x8, R16 ;  /* 0x00000008070e7825 */ /* 0x040fe200078e0210 */
[----:B------:R-:W-:Y:S03]  /*0340*/  STG.E desc[UR6][R10.64], R6 ;  /* 0x000000060a007986 */ /* 0x000fe6000c101906 */
[----:B0-----:R-:W-:Y:S01]  /*0350*/  IMAD.WIDE R8, R7, 0x8, R8 ;  /* 0x0000000807087825 */ /* 0x001fe200078e0208 */
[----:B------:R-:W-:Y:S04]  /*0360*/  STG.E.64 desc[UR6][R14.64], R2 ;  /* 0x000000020e007986 */ /* 0x000fe8000c101b06 */
[----:B------:R-:W-:Y:S01]  /*0370*/  STG.E.64 desc[UR6][R8.64], R4 ;  /* 0x0000000408007986 */ /* 0x000fe2000c101b06 */
[----:B------:R-:W-:Y:S05]  /*0380*/  EXIT ;  /* 0x000000000000794d */ /* 0x000fea0003800000 */
.L_x_1:
        /* <DEDUP_REMOVED lines=9> */
[----:B0-----:R-:W-:-:S07]  /*0420*/  ISETP.EQ.U32.AND P0, PT, R18, R7, PT ;  /* 0x000000071200720c */ /* 0x001fce0003f02070 */
[----:B------:R-:W0:Y:S06]  /*0430*/  LDC.64 R8, c[0x0][0x3b8] ;  /* 0x0000ee00ff087b82 */ /* 0x000e2c0000000a00 */
[----:B-1----:R-:W3:Y:S01]  /*0440*/  @P0 ATOMG.E.ADD.STRONG.GPU PT, R19, desc[UR6][R10.64], R19 ;  /* 0x800000130a1309a8 */ /* 0x002ee200081ef106 */
[----:B--2---:R-:W-:-:S06]  /*0450*/  LOP3.LUT R20, R20, UR4, RZ, 0xc0, !PT ;  /* 0x0000000414147c12 */ /* 0x004fcc000f8ec0ff */
        /* <DEDUP_REMOVED lines=12> */
.L_x_0:
        /* <DEDUP_REMOVED lines=25> */
.L_x_2:
[----:B------:R-:W-:-:S00]  /*06b0*/  BRA `(.L_x_2) ;  /* 0xfffffffc00fc7947 */ /* 0x000fc0000383ffff */
[----:B------:R-:W-:-:S00]  /*06c0*/  NOP ;  /* 0x0000000000007918 */ /* 0x000fc00000000000 */
        /* <DEDUP_REMOVED lines=11> */
.L_x_59:


//--------------------- .text._Z17AstarSearch_step3PiS_PdS0_S_S_S_S0_S_ --------------------------
	.section	.text._Z17AstarSearch_step3PiS_PdS0_S_S_S_S0_S_,"ax",@progbits
	.align	128
        .global         _Z17AstarSearch_step3PiS_PdS0_S_S_S_S0_S_
        .type           _Z17AstarSearch_step3PiS_PdS0_S_S_S_S0_S_,@function
        .size           _Z17AstarSearch_step3PiS_PdS0_S_S_S_S0_S_,(.L_x_60 - _Z17AstarSearch_step3PiS_PdS0_S_S_S_S0_S_)
        .other          _Z17AstarSearch_step3PiS_PdS0_S_S_S_S0_S_,@"STO_CUDA_ENTRY STV_DEFAULT"
_Z17AstarSearch_step3PiS_PdS0_S_S_S_S0_S_:
.text._Z17AstarSearch_step3PiS_PdS0_S_S_S_S0_S_:
        /* <DEDUP_REMOVED lines=14> */
[----:B------:R-:W0:Y:S01]  /*00e0*/  S2R R13, SR_LANEID ;  /* 0x00000000000d7919 */ /* 0x000e220000000000 */
[----:B------:R-:W1:Y:S01]  /*00f0*/  LDC.64 R4, c[0x0][0x380] ;  /* 0x0000e000ff047b82 */ /* 0x000e620000000a00 */
[----:B------:R-:W-:Y:S02]  /*0100*/  VOTEU.ANY UR4, UPT, PT ;  /* 0x0000000000047886 */ /* 0x000fe400038e0100 */
[----:B------:R-:W0:Y:S05]  /*0110*/  FLO.U32 R0, UR4 ;  /* 0x0000000400007d00 */ /* 0x000e2a00080e0000 */
[----:B------:R-:W2:Y:S03]  /*0120*/  LDC.64 R6, c[0x0][0x388] ;  /* 0x0000e200ff067b82 */ /* 0x000ea60000000a00 */
[----:B------:R-:W3:Y:S05]  /*0130*/  POPC R23, UR4 ;  /* 0x0000000400177d09 */ /* 0x000eea0008000000 */
[----:B------:R-:W3:Y:S01]  /*0140*/  LDC.64 R8, c[0x0][0x3c0] ;  /* 0x0000f000ff087b82 */ /* 0x000ee20000000a00 */
[C---:B-1----:R-:W-:Y:S01]  /*0150*/  IMAD.WIDE R4, R11.reuse, 0x4, R4 ;  /* 0x000000040b047825 */ /* 0x042fe200078e0204 */
[----:B------:R-:W1:Y:S06]  /*0160*/  S2R R12, SR_LTMASK ;  /* 0x00000000000c7919 */ /* 0x000e6c0000003900 */
[----:B------:R-:W4:Y:S01]  /*0170*/  LDC.64 R14, c[0x0][0x3b8] ;  /* 0x0000ee00ff0e7b82 */ /* 0x000f220000000a00 */
[----:B------:R5:W4:Y:S01]  /*0180*/  LDG.E R19, desc[UR6][R4.64] ;  /* 0x0000000604137981 */ /* 0x000b22000c1e1900 */
[----:B0-----:R-:W-:Y:S01]  /*0190*/  ISETP.EQ.U32.AND P0, PT, R0, R13, PT ;  /* 0x0000000d0000720c */ /* 0x001fe20003f02070 */
[----:B--2---:R-:W-:-:S05]  /*01a0*/  IMAD.WIDE R6, R11, 0x4, R6 ;  /* 0x000000040b067825 */ /* 0x004fca00078e0206 */
[----:B------:R-:W5:Y:S01]  /*01b0*/  LDC.64 R10, c[0x0][0x3a8] ;  /* 0x0000ea00ff0a7b82 */ /* 0x000f620000000a00 */
[----:B------:R0:W2:Y:S06]  /*01c0*/  LDG.E R17, desc[UR6][R6.64] ;  /* 0x0000000606117981 */ /* 0x0000ac000c1e1900 */
[----:B---3--:R-:W3:Y:S01]  /*01d0*/  @P0 ATOMG.E.ADD.STRONG.GPU PT, R23, desc[UR6][R8.64], R23 ;  /* 0x80000017081709a8 */ /* 0x008ee200081ef106 */
[----:B-1----:R-:W-:Y:S02]  /*01e0*/  LOP3.LUT R16, R12, UR4, RZ, 0xc0, !PT ;  /* 0x000000040c107c12 */ /* 0x002fe4000f8ec0ff */
[----:B------:R-:W0:Y:S04]  /*01f0*/  LDC.64 R12, c[0x0][0x3b0] ;  /* 0x0000ec00ff0c7b82 */ /* 0x000e280000000a00 */
[----:B------:R-:W1:Y:S01]  /*0200*/  POPC R16, R16 ;  /* 0x0000001000107309 */ /* 0x000e620000000000 */
[----:B---3--:R-:W1:Y:S02]  /*0210*/  SHFL.IDX PT, R21, R23, R0, 0x1f ;  /* 0x00001f0017157589 */ /* 0x008e6400000e0000 */
[----:B-1----:R-:W-:-:S05]  /*0220*/  IADD3 R21, PT, PT, R21, R16, RZ ;  /* 0x0000001015157210 */ /* 0x002fca0007ffe0ff */
[----:B-----5:R-:W-:-:S04]  /*0230*/  IMAD.WIDE R4, R21, 0x4, R10 ;  /* 0x0000000415047825 */ /* 0x020fc800078e020a */
[C---:B0-----:R-:W-:Y:S01]  /*0240*/  IMAD.WIDE R6, R21.reuse, 0x4, R12 ;  /* 0x0000000415067825 */ /* 0x041fe200078e020c */
[----:B----4-:R-:W-:Y:S03]  /*0250*/  STG.E desc[UR6][R4.64], R19 ;  /* 0x0000001304007986 */ /* 0x010fe6000c101906 */
[----:B------:R-:W-:Y:S01]  /*0260*/  IMAD.WIDE R8, R21, 0x8, R14 ;  /* 0x0000000815087825 */ /* 0x000fe200078e020e */
[----:B--2---:R-:W-:Y:S04]  /*0270*/  STG.E desc[UR6][R6.64], R17 ;  /* 0x0000001106007986 */ /* 0x004fe8000c101906 */
[----:B------:R-:W-:Y:S01]  /*0280*/  STG.E.64 desc[UR6][R8.64], R2 ;  /* 0x0000000208007986 */ /* 0x000fe2000c101b06 */
[----:B------:R-:W-:Y:S05]  /*0290*/  EXIT ;  /* 0x000000000000794d */ /* 0x000fea0003800000 */
.L_x_3:
        /* <DEDUP_REMOVED lines=14> */
.L_x_60:


//--------------------- .text._Z7empty_qPiS_S_    --------------------------
	.section	.text._Z7empty_qPiS_S_,"ax",@progbits
	.align	128
        .global         _Z7empty_qPiS_S_
        .type           _Z7empty_qPiS_S_,@function
        .size           _Z7empty_qPiS_S_,(.L_x_61 - _Z7empty_qPiS_S_)
        .other          _Z7empty_qPiS_S_,@"STO_CUDA_ENTRY STV_DEFAULT"
_Z7empty_qPiS_S_:
.text._Z7empty_qPiS_S_:
[----:B------:R-:W-:Y:S01]  /*0000*/  LDC R1, c[0x0][0x37c] ;  /* 0x0000df00ff017b82 */ /* 0x000fe20000000800 */
[----:B------:R-:W0:Y:S07]  /*0010*/  S2R R0, SR_TID.X ;  /* 0x0000000000007919 */ /* 0x000e2e0000002100 */
[----:B------:R-:W0:Y:S02]  /*0020*/  S2UR UR4, SR_CTAID.X ;  /* 0x00000000000479c3 */ /* 0x000e240000002500 */
[----:B0-----:R-:W-:-:S13]  /*0030*/  LOP3.LUT P0, RZ, R0, UR4, RZ, 0xfc, !PT ;  /* 0x0000000400ff7c12 */ /* 0x001fda000f80fcff */
[----:B------:R-:W-:Y:S05]  /*0040*/  @P0 EXIT ;  /* 0x000000000000094d */ /* 0x000fea0003800000 */
[----:B------:R-:W0:Y:S01]  /*0050*/  LDC.64 R2, c[0x0][0x380] ;  /* 0x0000e000ff027b82 */ /* 0x000e220000000a00 */
[----:B------:R-:W0:Y:S07]  /*0060*/  LDCU.64 UR4, c[0x0][0x358] ;  /* 0x00006b00ff0477ac */ /* 0x000e2e0008000a00 */
[----:B------:R-:W1:Y:S08]  /*0070*/  LDC.64 R4, c[0x0][0x388] ;  /* 0x0000e200ff047b82 */ /* 0x000e700000000a00 */
[----:B------:R-:W2:Y:S01]  /*0080*/  LDC.64 R6, c[0x0][0x390] ;  /* 0x0000e400ff067b82 */ /* 0x000ea20000000a00 */
[----:B0-----:R-:W-:Y:S04]  /*0090*/  STG.E desc[UR4][R2.64], RZ ;  /* 0x000000ff02007986 */ /* 0x001fe8000c101904 */
[----:B-1----:R-:W-:Y:S04]  /*00a0*/  STG.E desc[UR4][R4.64], RZ ;  /* 0x000000ff04007986 */ /* 0x002fe8000c101904 */
[----:B--2---:R-:W-:Y:S01]  /*00b0*/  STG.E desc[UR4][R6.64], RZ ;  /* 0x000000ff06007986 */ /* 0x004fe2000c101904 */
[----:B------:R-:W-:Y:S05]  /*00c0*/  EXIT ;  /* 0x000000000000794d */ /* 0x000fea0003800000 */
.L_x_4:
        /* <DEDUP_REMOVED lines=11> */
.L_x_61:


//--------------------- .text._Z31AstarSearch_step2_deDuplicationPiS_PdS0_iS_ --------------------------
	.section	.text._Z31AstarSearch_step2_deDuplicationPiS_PdS0_iS_,"ax",@progbits
	.align	128
        .global         _Z31AstarSearch_step2_deDuplicationPiS_PdS0_iS_
        .type           _Z31AstarSearch_step2_deDuplicationPiS_PdS0_iS_,@function
        .size           _Z31AstarSearch_step2_deDuplicationPiS_PdS0_iS_,(.L_x_62 - _Z31AstarSearch_step2_deDuplicationPiS_PdS0_iS_)
        .other          _Z31AstarSearch_step2_deDuplicationPiS_PdS0_iS_,@"STO_CUDA_ENTRY STV_DEFAULT"
_Z31AstarSearch_step2_deDuplicationPiS_PdS0_iS_:
.text._Z31AstarSearch_step2_deDuplicationPiS_PdS0_iS_:
[----:B------:R-:W-:Y:S01]  /*0000*/  LDC R1, c[0x0][0x37c] ;  /* 0x0000df00ff017b82 */ /* 0x000fe20000000800 */
[----:B------:R-:W0:Y:S07]  /*0010*/  S2R R9, SR_TID.X ;  /* 0x0000000000097919 */ /* 0x000e2e0000002100 */
[----:B------:R-:W1:Y:S01]  /*0020*/  S2UR UR4, SR_CTAID.X ;  /* 0x00000000000479c3 */ /* 0x000e620000002500 */
[----:B------:R-:W2:Y:S01]  /*0030*/  LDCU UR14, c[0x0][0x3a0] ;  /* 0x00007400ff0e77ac */ /* 0x000ea20008000800 */
[----:B-1----:R-:W-:-:S06]  /*0040*/  USHF.L.U32 UR4, UR4, 0xa, URZ ;  /* 0x0000000a04047899 */ /* 0x002fcc00080006ff */
[----:B0-----:R-:W-:-:S04]  /*0050*/  LOP3.LUT R9, R9, UR4, RZ, 0xfc, !PT ;  /* 0x0000000409097c12 */ /* 0x001fc8000f8efcff */
[----:B--2---:R-:W-:-:S13]  /*0060*/  ISETP.GT.AND P0, PT, R9, UR14, PT ;  /* 0x0000000e09007c0c */ /* 0x004fda000bf04270 */
[----:B------:R-:W-:Y:S05]  /*0070*/  @!P0 EXIT ;  /* 0x000000000000894d */ /* 0x000fea0003800000 */
[----:B------:R-:W0:Y:S01]  /*0080*/  LDC.64 R2, c[0x0][0x3a8] ;  /* 0x0000ea00ff027b82 */ /* 0x000e220000000a00 */
[----:B------:R-:W0:Y:S01]  /*0090*/  LDCU.64 UR12, c[0x0][0x358] ;  /* 0x00006b00ff0c77ac */ /* 0x000e220008000a00 */
[----:B------:R-:W1:Y:S01]  /*00a0*/  LDCU.128 UR8, c[0x0][0x380] ;  /* 0x00007000ff0877ac */ /* 0x000e620008000c00 */
[----:B0-----:R-:W2:Y:S01]  /*00b0*/  LDG.E R2, desc[UR12][R2.64] ;  /* 0x0000000c02027981 */ /* 0x001ea2000c1e1900 */
[----:B------:R-:W-:Y:S02]  /*00c0*/  USHF.L.U32 UR5, UR14, 0x2, URZ ;  /* 0x000000020e057899 */ /* 0x000fe400080006ff */
[----:B------:R-:W-:Y:S02]  /*00d0*/  USHF.R.S32.HI UR4, URZ, 0x1f, UR14 ;  /* 0x0000001fff047899 */ /* 0x000fe4000801140e */
[----:B-1----:R-:W-:Y:S02]  /*00e0*/  UIADD3 UR6, UP0, UPT, UR5, UR8, URZ ;  /* 0x0000000805067290 */ /* 0x002fe4000ff1e0ff */
[----:B------:R-:W-:-:S02]  /*00f0*/  USHF.L.U64.HI UR8, UR14, 0x2, UR4 ;  /* 0x000000020e087899 */ /* 0x000fc40008010204 */
[----:B------:R-:W-:Y:S02]  /*0100*/  UIADD3 UR4, UP1, UPT, UR5, UR10, URZ ;  /* 0x0000000a05047290 */ /* 0x000fe4000ff3e0ff */
[----:B------:R-:W-:Y:S01]  /*0110*/  UIADD3.X UR7, UPT, UPT, UR8, UR9, URZ, UP0, !UPT ;  /* 0x0000000908077290 */ /* 0x000fe200087fe4ff */
[----:B------:R-:W-:Y:S01]  /*0120*/  IMAD.U32 R4, RZ, RZ, UR6 ;  /* 0x00000006ff047e24 */ /* 0x000fe2000f8e00ff */
[----:B------:R-:W-:Y:S02]  /*0130*/  UIADD3.X UR5, UPT, UPT, UR8, UR11, URZ, UP1, !UPT ;  /* 0x0000000b08057290 */ /* 0x000fe40008ffe4ff */
[----:B------:R-:W-:Y:S02]  /*0140*/  IMAD.U32 R6, RZ, RZ, UR4 ;  /* 0x00000004ff067e24 */ /* 0x000fe4000f8e00ff */
[----:B------:R-:W-:Y:S02]  /*0150*/  MOV R5, UR7 ;  /* 0x0000000700057c02 */ /* 0x000fe40008000f00 */
[----:B------:R-:W-:Y:S01]  /*0160*/  IMAD.U32 R7, RZ, RZ, UR5 ;  /* 0x00000005ff077e24 */ /* 0x000fe2000f8e00ff */
[----:B--2---:R-:W-:-:S13]  /*0170*/  ISETP.GE.AND P0, PT, R9, R2, PT ;  /* 0x000000020900720c */ /* 0x004fda0003f06270 */
[----:B------:R-:W-:Y:S05]  /*0180*/  @P0 EXIT ;  /* 0x000000000000094d */ /* 0x000fea0003800000 */
[----:B------:R-:W0:Y:S01]  /*0190*/  LDC.64 R2, c[0x0][0x380] ;  /* 0x0000e000ff027b82 */ /* 0x000e220000000a00 */
[----:B------:R-:W2:Y:S01]  /*01a0*/  LDG.E R4, desc[UR12][R4.64] ;  /* 0x0000000c04047981 */ /* 0x000ea2000c1e1900 */
[----:B0-----:R-:W-:-:S06]  /*01b0*/  IMAD.WIDE R2, R9, 0x4, R2 ;  /* 0x0000000409027825 */ /* 0x001fcc00078e0202 */
[----:B------:R-:W2:Y:S02]  /*01c0*/  LDG.E R3, desc[UR12][R2.64] ;  /* 0x0000000c02037981 */ /* 0x000ea4000c1e1900 */
[----:B--2---:R-:W-:-:S13]  /*01d0*/  ISETP.NE.AND P0, PT, R4, R3, PT ;  /* 0x000000030400720c */ /* 0x004fda0003f05270 */
[----:B------:R-:W-:Y:S05]  /*01e0*/  @P0 EXIT ;  /* 0x000000000000094d */ /* 0x000fea0003800000 */
[----:B------:R-:W0:Y:S01]  /*01f0*/  LDC.64 R2, c[0x0][0x388] ;  /* 0x0000e200ff027b82 */ /* 0x000e220000000a00 */
[----:B------:R-:W2:Y:S01]  /*0200*/  LDG.E R6, desc[UR12][R6.64] ;  /* 0x0000000c06067981 */ /* 0x000ea2000c1e1900 */
[----:B0-----:R-:W-:-:S06]  /*0210*/  IMAD.WIDE R2, R9, 0x4, R2 ;  /* 0x0000000409027825 */ /* 0x001fcc00078e0202 */
[----:B------:R-:W2:Y:S02]  /*0220*/  LDG.E R3, desc[UR12][R2.64] ;  /* 0x0000000c02037981 */ /* 0x000ea4000c1e1900 */
[----:B--2---:R-:W-:-:S13]  /*0230*/  ISETP.NE.AND P0, PT, R6, R3, PT ;  /* 0x000000030600720c */ /* 0x004fda0003f05270 */
[----:B------:R-:W-:Y:S05]  /*0240*/  @P0 EXIT ;  /* 0x000000000000094d */ /* 0x000fea0003800000 */
[----:B------:R-:W0:Y:S02]  /*0250*/  LDC.64 R2, c[0x0][0x398] ;  /* 0x0000e600ff027b82 */ /* 0x000e240000000a00 */
[----:B0-----:R-:W-:-:S05]  /*0260*/  IMAD.WIDE R2, R9, 0x8, R2 ;  /* 0x0000000809027825 */ /* 0x001fca00078e0202 */
[----:B------:R-:W2:Y:S02]  /*0270*/  LDG.E.64 R4, desc[UR12][R2.64] ;  /* 0x0000000c02047981 */ /* 0x000ea4000c1e1b00 */
[----:B--2---:R-:W-:-:S14]  /*0280*/  DSETP.NEU.AND P0, PT, R4, -99, PT ;  /* 0xc058c0000400742a */ /* 0x004fdc0003f0d000 */
[----:B------:R-:W-:Y:S05]  /*0290*/  @!P0 EXIT ;  /* 0x000000000000894d */ /* 0x000fea0003800000 */
[----:B------:R-:W-:Y:S01]  /*02a0*/  MOV R4, 0x0 ;  /* 0x0000000000047802 */ /* 0x000fe20000000f00 */
[----:B------:R-:W-:-:S05]  /*02b0*/  IMAD.MOV.U32 R5, RZ, RZ, -0x3fa74000 ;  /* 0xc058c000ff057424 */ /* 0x000fca00078e00ff */
[----:B------:R-:W-:Y:S01]  /*02c0*/  STG.E.64 desc[UR12][R2.64], R4 ;  /* 0x0000000402007986 */ /* 0x000fe2000c101b0c */
[----:B------:R-:W-:Y:S05]  /*02d0*/  EXIT ;  /* 0x000000000000794d */ /* 0x000fea0003800000 */
.L_x_5:
        /* <DEDUP_REMOVED lines=10> */
.L_x_62:


//--------------------- .text._Z17AstarSearch_step2PiS_PdS0_S_S_S_S_S0_ --------------------------
	.section	.text._Z17AstarSearch_step2PiS_PdS0_S_S_S_S_S0_,"ax",@progbits
	.align	128
        .global         _Z17AstarSearch_step2PiS_PdS0_S_S_S_S_S0_
        .type           _Z17AstarSearch_step2PiS_PdS0_S_S_S_S_S0_,@function
        .size           _Z17AstarSearch_step2PiS_PdS0_S_S_S_S_S0_,(.L_x_63 - _Z17AstarSearch_step2PiS_PdS0_S_S_S_S_S0_)
        .other          _Z17AstarSearch_step2PiS_PdS0_S_S_S_S_S0_,@"STO_CUDA_ENTRY STV_DEFAULT"
_Z17AstarSearch_step2PiS_PdS0_S_S_S_S_S0_:
.text._Z17AstarSearch_step2PiS_PdS0_S_S_S_S_S0_:
[----:B------:R-:W-:Y:S08]  /*0000*/  LDC R1, c[0x0][0x37c] ;  /* 0x0000df00ff017b82 */ /* 0x000ff00000000800 */
[----:B------:R-:W0:Y:S01]  /*0010*/  LDC.64 R2, c[0x0][0x3b8] ;  /* 0x0000ee00ff027b82 */ /* 0x000e220000000a00 */
[----:B------:R-:W0:Y:S02]  /*0020*/  LDCU.64 UR6, c[0x0][0x358] ;  /* 0x00006b00ff0677ac */ /* 0x000e240008000a00 */
[----:B0-----:R-:W2:Y:S05]  /*0030*/  LDG.E R14, desc[UR6][R2.64] ;  /* 0x00000006020e7981 */ /* 0x001eaa000c1e1900 */
[----:B------:R-:W0:Y:S01]  /*0040*/  S2UR UR4, SR_CTAID.X ;  /* 0x00000000000479c3 */ /* 0x000e220000002500 */
[----:B------:R-:W1:Y:S01]  /*0050*/  S2R R0, SR_TID.X ;  /* 0x0000000000007919 */ /* 0x000e620000002100 */
[----:B--2---:R-:W-:-:S13]  /*0060*/  ISETP.GE.AND P0, PT, R14, 0x1, PT ;  /* 0x000000010e00780c */ /* 0x004fda0003f06270 */
[----:B01----:R-:W-:Y:S05]  /*0070*/  @!P0 EXIT ;  /* 0x000000000000894d */ /* 0x003fea0003800000 */
[----:B------:R-:W0:Y:S01]  /*0080*/  LDC.64 R8, c[0x0][0x380] ;  /* 0x0000e000ff087b82 */ /* 0x000e220000000a00 */
[----:B------:R-:W-:-:S06]  /*0090*/  USHF.L.U32 UR4, UR4, 0xa, URZ ;  /* 0x0000000a04047899 */ /* 0x000fcc00080006ff */
[----:B------:R-:W-:Y:S01]  /*00a0*/  LOP3.LUT R0, R0, UR4, RZ, 0xfc, !PT ;  /* 0x0000000400007c12 */ /* 0x000fe2000f8efcff */
[----:B------:R-:W1:Y:S08]  /*00b0*/  LDC.64 R10, c[0x0][0x388] ;  /* 0x0000e200ff0a7b82 */ /* 0x000e700000000a00 */
[----:B------:R-:W2:Y:S01]  /*00c0*/  LDC.64 R6, c[0x0][0x398] ;  /* 0x0000e600ff067b82 */ /* 0x000ea20000000a00 */
[----:B0-----:R-:W-:-:S07]  /*00d0*/  IMAD.WIDE R8, R0, 0x4, R8 ;  /* 0x0000000400087825 */ /* 0x001fce00078e0208 */
[----:B------:R-:W0:Y:S01]  /*00e0*/  LDC.64 R4, c[0x0][0x3a8] ;  /* 0x0000ea00ff047b82 */ /* 0x000e220000000a00 */
[----:B------:R3:W5:Y:S01]  /*00f0*/  LDG.E R12, desc[UR6][R8.64] ;  /* 0x00000006080c7981 */ /* 0x000762000c1e1900 */
[----:B-1----:R-:W-:-:S06]  /*0100*/  IMAD.WIDE R10, R0, 0x4, R10 ;  /* 0x00000004000a7825 */ /* 0x002fcc00078e020a */
[----:B------:R-:W1:Y:S01]  /*0110*/  LDC.64 R2, c[0x0][0x3b0] ;  /* 0x0000ec00ff027b82 */ /* 0x000e620000000a00 */
[----:B------:R3:W5:Y:S01]  /*0120*/  LDG.E R13, desc[UR6][R10.64] ;  /* 0x000000060a0d7981 */ /* 0x000762000c1e1900 */
[----:B------:R-:W-:Y:S02]  /*0130*/  IMAD.MOV.U32 R15, RZ, RZ, RZ ;  /* 0x000000ffff0f7224 */ /* 0x000fe400078e00ff */
[----:B--2---:R-:W-:-:S07]  /*0140*/  IMAD.WIDE R6, R0, 0x8, R6 ;  /* 0x0000000800067825 */ /* 0x004fce00078e0206 */
.L_x_8:
[----:B0-23--:R-:W-:-:S06]  /*0150*/  IMAD.WIDE.U32 R8, R15, 0x4, R4 ;  /* 0x000000040f087825 */ /* 0x00dfcc00078e0004 */
[----:B------:R-:W2:Y:S01]  /*0160*/  LDG.E R9, desc[UR6][R8.64] ;  /* 0x0000000608097981 */ /* 0x000ea2000c1e1900 */
[----:B------:R-:W-:Y:S01]  /*0170*/  BSSY.RECONVERGENT B0, `(.L_x_6) ;  /* 0x0000010000007945 */ /* 0x000fe20003800200 */
[----:B--2--5:R-:W-:-:S13]  /*0180*/  ISETP.NE.AND P0, PT, R12, R9, PT ;  /* 0x000000090c00720c */ /* 0x024fda0003f05270 */
[----:B------:R-:W-:Y:S05]  /*0190*/  @P0 BRA `(.L_x_7) ;  /* 0x0000000000340947 */ /* 0x000fea0003800000 */
[----:B-1----:R-:W-:-:S06]  /*01a0*/  IMAD.WIDE.U32 R8, R15, 0x4, R2 ;  /* 0x000000040f087825 */ /* 0x002fcc00078e0002 */
[----:B------:R-:W2:Y:S02]  /*01b0*/  LDG.E R8, desc[UR6][R8.64] ;  /* 0x0000000608087981 */ /* 0x000ea4000c1e1900 */
[----:B--2---:R-:W-:-:S13]  /*01c0*/  ISETP.NE.AND P0, PT, R13, R8, PT ;  /* 0x000000080d00720c */ /* 0x004fda0003f05270 */
[----:B------:R-:W-:Y:S05]  /*01d0*/  @P0 BRA `(.L_x_7) ;  /* 0x0000000000240947 */ /* 0x000fea0003800000 */
[----:B------:R-:W0:Y:S02]  /*01e0*/  LDC.64 R8, c[0x0][0x3a0] ;  /* 0x0000e800ff087b82 */ /* 0x000e240000000a00 */
[----:B0-----:R-:W2:Y:S02]  /*01f0*/  LDG.E R9, desc[UR6][R8.64] ;  /* 0x0000000608097981 */ /* 0x001ea4000c1e1900 */
[----:B--2---:R-:W-:-:S13]  /*0200*/  ISETP.GE.AND P0, PT, R0, R9, PT ;  /* 0x000000090000720c */ /* 0x004fda0003f06270 */
[----:B------:R-:W-:Y:S05]  /*0210*/  @P0 BRA `(.L_x_7) ;  /* 0x0000000000140947 */ /* 0x000fea0003800000 */
[----:B------:R-:W0:Y:S01]  /*0220*/  LDC.64 R10, c[0x0][0x3b8] ;  /* 0x0000ee00ff0a7b82 */ /* 0x000e220000000a00 */
[----:B------:R-:W-:Y:S02]  /*0230*/  HFMA2 R9, -RZ, RZ, -2.171875, -2 ;  /* 0xc058c000ff097431 */ /* 0x000fe400000001ff */
[----:B------:R-:W-:-:S05]  /*0240*/  IMAD.MOV.U32 R8, RZ, RZ, 0x0 ;  /* 0x00000000ff087424 */ /* 0x000fca00078e00ff */
[----:B------:R2:W-:Y:S04]  /*0250*/  STG.E.64 desc[UR6][R6.64], R8 ;  /* 0x0000000806007986 */ /* 0x0005e8000c101b06 */
[----:B0-----:R2:W5:Y:S02]  /*0260*/  LDG.E R14, desc[UR6][R10.64] ;  /* 0x000000060a0e7981 */ /* 0x001564000c1e1900 */
.L_x_7:
[----:B------:R-:W-:Y:S05]  /*0270*/  BSYNC.RECONVERGENT B0 ;  /* 0x0000000000007941 */ /* 0x000fea0003800200 */
.L_x_6:
[----:B------:R-:W-:-:S04]  /*0280*/  IADD3 R15, PT, PT, R15, 0x1, RZ ;  /* 0x000000010f0f7810 */ /* 0x000fc80007ffe0ff */
[----:B-----5:R-:W-:-:S13]  /*0290*/  ISETP.GE.AND P0, PT, R15, R14, PT ;  /* 0x0000000e0f00720c */ /* 0x020fda0003f06270 */
[----:B------:R-:W-:Y:S05]  /*02a0*/  @!P0 BRA `(.L_x_8) ;  /* 0xfffffffc00a88947 */ /* 0x000fea000383ffff */
[----:B------:R-:W-:Y:S05]  /*02b0*/  EXIT ;  /* 0x000000000000794d */ /* 0x000fea0003800000 */
.L_x_9:
        /* <DEDUP_REMOVED lines=12> */
.L_x_63:


//--------------------- .text._Z17AstarSearch_step1PiS_PdS0_S_S_S_S0_S0_S_S_S_S0_S0_S_S_S_S0_S0_S_S_ --------------------------
	.section	.text._Z17AstarSearch_step1PiS_PdS0_S_S_S_S0_S0_S_S_S_S0_S0_S_S_S_S0_S0_S_S_,"ax",@progbits
	.align	128
        .global         _Z17AstarSearch_step1PiS_PdS0_S_S_S_S0_S0_S_S_S_S0_S0_S_S_S_S0_S0_S_S_
        .type           _Z17AstarSearch_step1PiS_PdS0_S_S_S_S0_S0_S_S_S_S0_S0_S_S_S_S0_S0_S_S_,@function
        .size           _Z17AstarSearch_step1PiS_PdS0_S_S_S_S0_S0_S_S_S_S0_S0_S_S_S_S0_S0_S_S_,(.L_x_64 - _Z17AstarSearch_step1PiS_PdS0_S_S_S_S0_S0_S_S_S_S0_S0_S_S_S_S0_S0_S_S_)
        .other          _Z17AstarSearch_step1PiS_PdS0_S_S_S_S0_S0_S_S_S_S0_S0_S_S_S_S0_S0_S_S_,@"STO_CUDA_ENTRY STV_DEFAULT"
_Z17AstarSearch_step1PiS_PdS0_S_S_S_S0_S0_S_S_S_S0_S0_S_S_S_S0_S0_S_S_:
.text._Z17AstarSearch_step1PiS_PdS0_S_S_S_S0_S0_S_S_S_S0_S0_S_S_S_S0_S0_S_S_:
[----:B------:R-:W-:Y:S08]  /*0000*/  LDC R1, c[0x0][0x37c] ;  /* 0x0000df00ff017b82 */ /* 0x000ff00000000800 */
[----:B------:R-:W0:Y:S01]  /*0010*/  LDC.64 R2, c[0x0][0x3a0] ;  /* 0x0000e800ff027b82 */ /* 0x000e220000000a00 */
[----:B------:R-:W0:Y:S02]  /*0020*/  LDCU.64 UR6, c[0x0][0x358] ;  /* 0x00006b00ff0677ac */ /* 0x000e240008000a00 */
[----:B0-----:R-:W2:Y:S02]  /*0030*/  LDG.E R8, desc[UR6][R2.64] ;  /* 0x0000000602087981 */ /* 0x001ea4000c1e1900 */
[----:B--2---:R-:W-:-:S13]  /*0040*/  ISETP.NE.AND P0, PT, R8, RZ, PT ;  /* 0x000000ff0800720c */ /* 0x004fda0003f05270 */
[----:B------:R-:W-:Y:S05]  /*0050*/  @P0 BRA `(.L_x_10) ;  /* 0x0000000000200947 */ /* 0x000fea0003800000 */
[----:B------:R-:W0:Y:S02]  /*0060*/  LDC.64 R2, c[0x0][0x3c8] ;  /* 0x0000f200ff027b82 */ /* 0x000e240000000a00 */
[----:B0-----:R-:W2:Y:S02]  /*0070*/  LDG.E R2, desc[UR6][R2.64] ;  /* 0x0000000602027981 */ /* 0x001ea4000c1e1900 */
[----:B--2---:R-:W-:-:S13]  /*0080*/  ISETP.NE.AND P0, PT, R2, RZ, PT ;  /* 0x000000ff0200720c */ /* 0x004fda0003f05270 */
[----:B------:R-:W-:Y:S05]  /*0090*/  @P0 BRA `(.L_x_10) ;  /* 0x0000000000100947 */ /* 0x000fea0003800000 */
[----:B------:R-:W0:Y:S02]  /*00a0*/  LDC.64 R2, c[0x0][0x3f0] ;  /* 0x0000fc00ff027b82 */ /* 0x000e240000000a00 */
[----:B0-----:R-:W2:Y:S02]  /*00b0*/  LDG.E R2, desc[UR6][R2.64] ;  /* 0x0000000602027981 */ /* 0x001ea4000c1e1900 */
[----:B--2---:R-:W-:-:S13]  /*00c0*/  ISETP.NE.AND P0, PT, R2, RZ, PT ;  /* 0x000000ff0200720c */ /* 0x004fda0003f05270 */
[----:B------:R-:W-:Y:S05]  /*00d0*/  @!P0 EXIT ;  /* 0x000000000000894d */ /* 0x000fea0003800000 */
.L_x_10:
[----:B------:R-:W0:Y:S02]  /*00e0*/  S2UR UR4, SR_CTAID.X ;  /* 0x00000000000479c3 */ /* 0x000e240000002500 */
[----:B0-----:R-:W-:-:S09]  /*00f0*/  UISETP.NE.AND UP0, UPT, UR4, 0x2, UPT ;  /* 0x000000020400788c */ /* 0x001fd2000bf05270 */
[----:B------:R-:W-:Y:S05]  /*0100*/  BRA.U !UP0, `(.L_x_11) ;  /* 0x0000002908207547 */ /* 0x000fea000b800000 */
[----:B------:R-:W-:-:S09]  /*0110*/  UISETP.NE.AND UP0, UPT, UR4, 0x1, UPT ;  /* 0x000000010400788c */ /* 0x000fd2000bf05270 */
[----:B------:R-:W-:Y:S05]  /*0120*/  BRA.U !UP0, `(.L_x_12) ;  /* 0x00000015080c7547 */ /* 0x000fea000b800000 */
[----:B------:R-:W-:-:S13]  /*0130*/  ISETP.NE.AND P0, PT, RZ, UR4, PT ;  /* 0x00000004ff007c0c */ /* 0x000fda000bf05270 */
[----:B------:R-:W-:Y:S05]  /*0140*/  @P0 EXIT ;  /* 0x000000000000094d */ /* 0x000fea0003800000 */
[----:B------:R-:W-:-:S13]  /*0150*/  ISETP.NE.AND P0, PT, R8, RZ, PT ;  /* 0x000000ff0800720c */ /* 0x000fda0003f05270 */
[----:B------:R-:W-:Y:S05]  /*0160*/  @!P0 EXIT ;  /* 0x000000000000894d */ /* 0x000fea0003800000 */
[----:B------:R-:W0:Y:S01]  /*0170*/  S2R R9, SR_TID.X ;  /* 0x0000000000097919 */ /* 0x000e220000002100 */
[----:B------:R-:W1:Y:S08]  /*0180*/  S2UR UR4, SR_CTAID.Y ;  /* 0x00000000000479c3 */ /* 0x000e700000002600 */
[----:B------:R-:W2:Y:S08]  /*0190*/  LDC.64 R2, c[0x0][0x380] ;  /* 0x0000e000ff027b82 */ /* 0x000eb00000000a00 */
[----:B------:R-:W3:Y:S01]  /*01a0*/  LDC.64 R4, c[0x0][0x388] ;  /* 0x0000e200ff047b82 */ /* 0x000ee20000000a00 */
[----:B-1----:R-:W-:-:S07]  /*01b0*/  USHF.L.U32 UR4, UR4, 0xa, URZ ;  /* 0x0000000a04047899 */ /* 0x002fce00080006ff */
[----:B------:R-:W1:Y:S01]  /*01c0*/  LDC.64 R6, c[0x0][0x390] ;  /* 0x0000e400ff067b82 */ /* 0x000e620000000a00 */
[----:B0-----:R-:W-:-:S05]  /*01d0*/  LOP3.LUT R9, R9, UR4, RZ, 0xfc, !PT ;  /* 0x0000000409097c12 */ /* 0x001fca000f8efcff */
[----:B--2---:R-:W-:-:S04]  /*01e0*/  IMAD.WIDE.U32 R2, R9, 0x4, R2 ;  /* 0x0000000409027825 */ /* 0x004fc800078e0002 */
[C---:B---3--:R-:W-:Y:S02]  /*01f0*/  IMAD.WIDE.U32 R4, R9.reuse, 0x4, R4 ;  /* 0x0000000409047825 */ /* 0x048fe400078e0004 */
[----:B------:R0:W5:Y:S04]  /*0200*/  LDG.E R2, desc[UR6][R2.64] ;  /* 0x0000000602027981 */ /* 0x000168000c1e1900 */
[----:B------:R0:W5:Y:S01]  /*0210*/  LDG.E R0, desc[UR6][R4.64] ;  /* 0x0000000604007981 */ /* 0x000162000c1e1900 */
[C---:B------:R-:W-:Y:S01]  /*0220*/  ISETP.GE.U32.AND P0, PT, R9.reuse, R8, PT ;  /* 0x000000080900720c */ /* 0x040fe20003f06070 */
[----:B-1----:R-:W-:-:S12]  /*0230*/  IMAD.WIDE.U32 R6, R9, 0x8, R6 ;  /* 0x0000000809067825 */ /* 0x002fd800078e0006 */
[----:B0-----:R-:W-:Y:S05]  /*0240*/  @P0 EXIT ;  /* 0x000000000000094d */ /* 0x001fea0003800000 */
[----:B------:R-:W2:Y:S01]  /*0250*/  LDG.E.64 R6, desc[UR6][R6.64] ;  /* 0x0000000606067981 */ /* 0x000ea2000c1e1b00 */
[----:B-----5:R-:W-:Y:S01]  /*0260*/  VIADD R3, R0, 0xffffffff ;  /* 0xffffffff00037836 */ /* 0x020fe20000000000 */
[----:B------:R-:W-:Y:S01]  /*0270*/  ISETP.NE.AND P2, PT, R2, 0x4b0, PT ;  /* 0x000004b00200780c */ /* 0x000fe20003f45270 */
[----:B------:R-:W-:Y:S01]  /*0280*/  VIADD R5, R0, 0x1 ;  /* 0x0000000100057836 */ /* 0x000fe20000000000 */
[----:B------:R-:W-:Y:S01]  /*0290*/  BSSY.RECONVERGENT B0, `(.L_x_13) ;  /* 0x000002c000007945 */ /* 0x000fe20003800200 */
[----:B------:R-:W-:Y:S01]  /*02a0*/  VIADD R4, R2, 0xfffffffc ;  /* 0xfffffffc02047836 */ /* 0x000fe20000000000 */
[----:B------:R-:W-:Y:S02]  /*02b0*/  ISETP.NE.AND P0, PT, R3, 0x4b0, PT ;  /* 0x000004b00300780c */ /* 0x000fe40003f05270 */
[----:B------:R-:W-:Y:S01]  /*02c0*/  ISETP.NE.OR P2, PT, R5, 0x4b0, P2 ;  /* 0x000004b00500780c */ /* 0x000fe20001745670 */
[----:B------:R-:W-:Y:S01]  /*02d0*/  IMAD R16, R4, R4, RZ ;  /* 0x0000000404107224 */ /* 0x000fe200078e02ff */
[----:B------:R-:W-:-:S02]  /*02e0*/  ISETP.NE.OR P3, PT, R2, 0x4b0, P0 ;  /* 0x000004b00200780c */ /* 0x000fc40000765670 */
[----:B------:R-:W-:Y:S01]  /*02f0*/  VIMNMX.U32 R4, PT, PT, R2, R3, !PT ;  /* 0x0000000302047248 */ /* 0x000fe20007fe0000 */
[----:B------:R-:W0:Y:S01]  /*0300*/  I2F.F64.U32 R12, R16 ;  /* 0x00000010000c7312 */ /* 0x000e220000201800 */
[----:B------:R-:W-:Y:S02]  /*0310*/  ISETP.NE.AND P1, PT, R0, 0x4b0, PT ;  /* 0x000004b00000780c */ /* 0x000fe40003f25270 */
[----:B------:R-:W-:Y:S01]  /*0320*/  ISETP.GT.U32.AND P4, PT, R4, 0x4b0, PT ;  /* 0x000004b00400780c */ /* 0x000fe20003f84070 */
[----:B------:R-:W-:-:S04]  /*0330*/  VIADD R4, R0, 0xfffffffb ;  /* 0xfffffffb00047836 */ /* 0x000fc80000000000 */
[----:B------:R-:W1:Y:S01]  /*0340*/  @!P2 LDC.64 R14, c[0x0][0x420] ;  /* 0x00010800ff0eab82 */ /* 0x000e620000000a00 */
[----:B------:R-:W-:Y:S02]  /*0350*/  IMAD R8, R4, R4, RZ ;  /* 0x0000000404087224 */ /* 0x000fe400078e02ff */
[----:B------:R-:W-:-:S04]  /*0360*/  @!P3 IMAD.MOV.U32 R17, RZ, RZ, 0x1 ;  /* 0x00000001ff11b424 */ /* 0x000fc800078e00ff */
[----:B------:R-:W3:Y:S01]  /*0370*/  I2F.F64.U32 R8, R8 ;  /* 0x0000000800087312 */ /* 0x000ee20000201800 */
[----:B------:R-:W4:Y:S02]  /*0380*/  @!P3 LDC.64 R10, c[0x0][0x420] ;  /* 0x00010800ff0abb82 */ /* 0x000f240000000a00 */
[----:B----4-:R4:W-:Y:S01]  /*0390*/  @!P3 STG.E desc[UR6][R10.64], R17 ;  /* 0x000000110a00b986 */ /* 0x0109e2000c101906 */
[----:B--2---:R-:W-:-:S08]  /*03a0*/  DADD R6, R6, 1 ;  /* 0x3ff0000006067429 */ /* 0x004fd00000000000 */
[----:B0-----:R-:W-:Y:S01]  /*03b0*/  DADD R12, R6, R12 ;  /* 0x00000000060c7229 */ /* 0x001fe2000000000c */
[----:B-1-34-:R-:W-:Y:S10]  /*03c0*/  @P4 BRA `(.L_x_14) ;  /* 0x0000000000604947 */ /* 0x01aff40003800000 */
[----:B------:R-:W0:Y:S01]  /*03d0*/  S2R R11, SR_LANEID ;  /* 0x00000000000b7919 */ /* 0x000e220000000000 */
[----:B------:R-:W-:Y:S01]  /*03e0*/  VOTEU.ANY UR4, UPT, PT ;  /* 0x0000000000047886 */ /* 0x000fe200038e0100 */
[----:B------:R-:W1:Y:S01]  /*03f0*/  LDC.64 R24, c[0x0][0x418] ;  /* 0x00010600ff187b82 */ /* 0x000e620000000a00 */
[----:B------:R-:W0:Y:S01]  /*0400*/  FLO.U32 R4, UR4 ;  /* 0x0000000400047d00 */ /* 0x000e2200080e0000 */
[----:B------:R-:W2:Y:S06]  /*0410*/  S2R R10, SR_LTMASK ;  /* 0x00000000000a7919 */ /* 0x000eac0000003900 */
[----:B------:R-:W3:Y:S01]  /*0420*/  LDC.64 R20, c[0x0][0x3f8] ;  /* 0x0000fe00ff147b82 */ /* 0x000ee20000000a00 */
[----:B------:R-:W1:Y:S07]  /*0430*/  POPC R29, UR4 ;  /* 0x00000004001d7d09 */ /* 0x000e6e0008000000 */
[----:B------:R-:W4:Y:S01]  /*0440*/  LDC.64 R22, c[0x0][0x400] ;  /* 0x00010000ff167b82 */ /* 0x000f220000000a00 */
[----:B0-----:R-:W-:-:S13]  /*0450*/  ISETP.EQ.U32.AND P3, PT, R4, R11, PT ;  /* 0x0000000b0400720c */ /* 0x001fda0003f62070 */
[----:B-1----:R-:W5:Y:S01]  /*0460*/  @P3 ATOMG.E.ADD.STRONG.GPU PT, R25, desc[UR6][R24.64], R29 ;  /* 0x8000001d181939a8 */ /* 0x002f6200081ef106 */
[----:B--2---:R-:W-:Y:S01]  /*0470*/  LOP3.LUT R26, R10, UR4, RZ, 0xc0, !PT ;  /* 0x000000040a1a7c12 */ /* 0x004fe2000f8ec0ff */
[----:B------:R-:W0:Y:S01]  /*0480*/  LDC.64 R16, c[0x0][0x408] ;  /* 0x00010200ff107b82 */ /* 0x000e220000000a00 */
[----:B------:R-:W-:-:S04]  /*0490*/  DADD R18, R8, R12 ;  /* 0x0000000008127229 */ /* 0x000fc8000000000c */
[----:B------:R-:W1:Y:S03]  /*04a0*/  POPC R26, R26 ;  /* 0x0000001a001a7309 */ /* 0x000e660000000000 */
[----:B------:R-:W2:Y:S01]  /*04b0*/  LDC.64 R10, c[0x0][0x410] ;  /* 0x00010400ff0a7b82 */ /* 0x000ea20000000a00 */
[----:B-----5:R-:W1:Y:S02]  /*04c0*/  SHFL.IDX PT, R27, R25, R4, 0x1f ;  /* 0x00001f04191b7589 */ /* 0x020e6400000e0000 */
[----:B-1----:R-:W-:-:S05]  /*04d0*/  IADD3 R27, PT, PT, R27, R26, RZ ;  /* 0x0000001a1b1b7210 */ /* 0x002fca0007ffe0ff */
[----:B---3--:R-:W-:-:S04]  /*04e0*/  IMAD.WIDE R20, R27, 0x4, R20 ;  /* 0x000000041b147825 */ /* 0x008fc800078e0214 */
[C---:B----4-:R-:W-:Y:S01]  /*04f0*/  IMAD.WIDE R22, R27.reuse, 0x4, R22 ;  /* 0x000000041b167825 */ /* 0x050fe200078e0216 */
[----:B------:R1:W-:Y:S03]  /*0500*/  STG.E desc[UR6][R20.64], R2 ;  /* 0x0000000214007986 */ /* 0x0003e6000c101906 */
[----:B--2---:R-:W-:Y:S01]  /*0510*/  IMAD.WIDE R10, R27, 0x8, R10 ;  /* 0x000000081b0a7825 */ /* 0x004fe200078e020a */
[----:B------:R1:W-:Y:S04]  /*0520*/  STG.E desc[UR6][R22.64], R3 ;  /* 0x0000000316007986 */ /* 0x0003e8000c101906 */
[----:B------:R1:W-:Y:S04]  /*0530*/  STG.E.64 desc[UR6][R10.64], R18 ;  /* 0x000000120a007986 */ /* 0x0003e8000c101b06 */
[----:B0-----:R1:W-:Y:S02]  /*0540*/  STG.E.64 desc[UR6][R16.64], R6 ;  /* 0x0000000610007986 */ /* 0x0013e4000c101b06 */
.L_x_14:
[----:B------:R-:W-:Y:S05]  /*0550*/  BSYNC.RECONVERGENT B0 ;  /* 0x0000000000007941 */ /* 0x000fea0003800200 */
.L_x_13:
[----:B-1----:R-:W-:Y:S01]  /*0560*/  @!P2 IMAD.MOV.U32 R17, RZ, RZ, 0x1 ;  /* 0x00000001ff11a424 */ /* 0x002fe200078e00ff */
[----:B------:R-:W-:Y:S01]  /*0570*/  ISETP.GE.AND P4, PT, R2, RZ, PT ;  /* 0x000000ff0200720c */ /* 0x000fe20003f86270 */
[----:B------:R-:W-:Y:S01]  /*0580*/  VIADD R10, R0, 0xfffffffd ;  /* 0xfffffffd000a7836 */ /* 0x000fe20000000000 */
[----:B------:R-:W-:Y:S01]  /*0590*/  BSSY.RECONVERGENT B0, `(.L_x_15) ;  /* 0x0000022000007945 */ /* 0x000fe20003800200 */
[----:B------:R-:W-:Y:S01]  /*05a0*/  VIADD R4, R2, 0xffffffff ;  /* 0xffffffff02047836 */ /* 0x000fe20000000000 */
[----:B------:R0:W-:Y:S01]  /*05b0*/  @!P2 STG.E desc[UR6][R14.64], R17 ;  /* 0x000000110e00a986 */ /* 0x0001e2000c101906 */
[----:B------:R-:W-:-:S03]  /*05c0*/  IMAD R10, R10, R10, RZ ;  /* 0x0000000a0a0a7224 */ /* 0x000fc600078e02ff */
[----:B------:R-:W-:-:S03]  /*05d0*/  ISETP.NE.OR P3, PT, R4, 0x4b0, P1 ;  /* 0x000004b00400780c */ /* 0x000fc60000f65670 */
[----:B------:R-:W1:Y:S02]  /*05e0*/  I2F.F64.U32 R10, R10 ;  /* 0x0000000a000a7312 */ /* 0x000e640000201800 */
[----:B------:R-:W-:Y:S08]  /*05f0*/  @!P4 BRA `(.L_x_16) ;  /* 0x00000000006cc947 */ /* 0x000ff00003800000 */
[----:B0-----:R-:W-:-:S04]  /*0600*/  VIMNMX.U32 R14, PT, PT, R2, R5, !PT ;  /* 0x00000005020e7248 */ /* 0x001fc80007fe0000 */
[----:B------:R-:W-:-:S13]  /*0610*/  ISETP.GT.U32.AND P2, PT, R14, 0x4b0, PT ;  /* 0x000004b00e00780c */ /* 0x000fda0003f44070 */
[----:B------:R-:W-:Y:S05]  /*0620*/  @P2 BRA `(.L_x_16) ;  /* 0x0000000000602947 */ /* 0x000fea0003800000 */
[----:B------:R-:W0:Y:S01]  /*0630*/  S2R R15, SR_LANEID ;  /* 0x00000000000f7919 */ /* 0x000e220000000000 */
[----:B------:R-:W-:Y:S01]  /*0640*/  VOTEU.ANY UR4, UPT, PT ;  /* 0x0000000000047886 */ /* 0x000fe200038e0100 */
[----:B------:R-:W2:Y:S01]  /*0650*/  LDC.64 R22, c[0x0][0x418] ;  /* 0x00010600ff167b82 */ /* 0x000ea20000000a00 */
[----:B------:R-:W0:Y:S01]  /*0660*/  FLO.U32 R24, UR4 ;  /* 0x0000000400187d00 */ /* 0x000e2200080e0000 */
[----:B------:R-:W3:Y:S06]  /*0670*/  S2R R26, SR_LTMASK ;  /* 0x00000000001a7919 */ /* 0x000eec0000003900 */
[----:B------:R-:W4:Y:S01]  /*0680*/  LDC.64 R20, c[0x0][0x3f8] ;  /* 0x0000fe00ff147b82 */ /* 0x000f220000000a00 */
[----:B------:R-:W2:Y:S07]  /*0690*/  POPC R27, UR4 ;  /* 0x00000004001b7d09 */ /* 0x000eae0008000000 */
[----:B------:R-:W5:Y:S01]  /*06a0*/  LDC.64 R16, c[0x0][0x410] ;  /* 0x00010400ff107b82 */ /* 0x000f620000000a00 */
[----:B0-----:R-:W-:-:S07]  /*06b0*/  ISETP.EQ.U32.AND P2, PT, R24, R15, PT ;  /* 0x0000000f1800720c */ /* 0x001fce0003f42070 */
[----:B------:R-:W0:Y:S06]  /*06c0*/  LDC.64 R14, c[0x0][0x400] ;  /* 0x00010000ff0e7b82 */ /* 0x000e2c0000000a00 */
[----:B--2---:R-:W2:Y:S01]  /*06d0*/  @P2 ATOMG.E.ADD.STRONG.GPU PT, R23, desc[UR6][R22.64], R27 ;  /* 0x8000001b161729a8 */ /* 0x004ea200081ef106 */
[----:B---3--:R-:W-:Y:S01]  /*06e0*/  LOP3.LUT R26, R26, UR4, RZ, 0xc0, !PT ;  /* 0x000000041a1a7c12 */ /* 0x008fe2000f8ec0ff */
[----:B------:R-:W3:Y:S01]  /*06f0*/  LDC.64 R18, c[0x0][0x408] ;  /* 0x00010200ff127b82 */ /* 0x000ee20000000a00 */
[----:B-1----:R-:W-:-:S04]  /*0700*/  DADD R12, R10, R12 ;  /* 0x000000000a0c7229 */ /* 0x002fc8000000000c */
[----:B------:R-:W1:Y:S01]  /*0710*/  POPC R26, R26 ;  /* 0x0000001a001a7309 */ /* 0x000e620000000000 */
[----:B--2---:R-:W1:Y:S02]  /*0720*/  SHFL.IDX PT, R25, R23, R24, 0x1f ;  /* 0x00001f1817197589 */ /* 0x004e6400000e0000 */
[----:B-1----:R-:W-:-:S04]  /*0730*/  IMAD.IADD R25, R25, 0x1, R26 ;  /* 0x0000000119197824 */ /* 0x002fc800078e021a */
[----:B----4-:R-:W-:-:S04]  /*0740*/  IMAD.WIDE R20, R25, 0x4, R20 ;  /* 0x0000000419147825 */ /* 0x010fc800078e0214 */
[C---:B0-----:R-:W-:Y:S01]  /*0750*/  IMAD.WIDE R14, R25.reuse, 0x4, R14 ;  /* 0x00000004190e7825 */ /* 0x041fe200078e020e */
[----:B------:R2:W-:Y:S03]  /*0760*/  STG.E desc[UR6][R20.64], R2 ;  /* 0x0000000214007986 */ /* 0x0005e6000c101906 */
[----:B-----5:R-:W-:Y:S01]  /*0770*/  IMAD.WIDE R16, R25, 0x8, R16 ;  /* 0x0000000819107825 */ /* 0x020fe200078e0210 */
[----:B------:R2:W-:Y:S04]  /*0780*/  STG.E desc[UR6][R14.64], R5 ;  /* 0x000000050e007986 */ /* 0x0005e8000c101906 */
[----:B------:R2:W-:Y:S04]  /*0790*/  STG.E.64 desc[UR6][R16.64], R12 ;  /* 0x0000000c10007986 */ /* 0x0005e8000c101b06 */
[----:B---3--:R2:W-:Y:S02]  /*07a0*/  STG.E.64 desc[UR6][R18.64+0x8], R6 ;  /* 0x0000080612007986 */ /* 0x0085e4000c101b06 */
.L_x_16:
[----:B------:R-:W-:Y:S05]  /*07b0*/  BSYNC.RECONVERGENT B0 ;  /* 0x0000000000007941 */ /* 0x000fea0003800200 */
.L_x_15:
[----:B0-2---:R-:W0:Y:S01]  /*07c0*/  @!P3 LDC.64 R14, c[0x0][0x420] ;  /* 0x00010800ff0ebb82 */ /* 0x005e220000000a00 */
[C---:B------:R-:W-:Y:S01]  /*07d0*/  VIADD R12, R2.reuse, 0xfffffffb ;  /* 0xfffffffb020c7836 */ /* 0x040fe20000000000 */
[C---:B------:R-:W-:Y:S01]  /*07e0*/  ISETP.GE.AND P2, PT, R2.reuse, 0x1, PT ;  /* 0x000000010200780c */ /* 0x040fe20003f46270 */
[----:B------:R-:W-:Y:S01]  /*07f0*/  @!P3 IMAD.MOV.U32 R17, RZ, RZ, 0x1 ;  /* 0x00000001ff11b424 */ /* 0x000fe200078e00ff */
[----:B------:R-:W-:Y:S01]  /*0800*/  IADD3 R26, PT, PT, R2, 0x1, RZ ;  /* 0x00000001021a7810 */ /* 0x000fe20007ffe0ff */
[----:B------:R-:W-:Y:S01]  /*0810*/  IMAD R16, R12, R12, RZ ;  /* 0x0000000c0c107224 */ /* 0x000fe200078e02ff */
[----:B------:R-:W-:Y:S02]  /*0820*/  BSSY.RECONVERGENT B0, `(.L_x_17) ;  /* 0x0000024000007945 */ /* 0x000fe40003800200 */
[----:B------:R-:W-:Y:S01]  /*0830*/  ISETP.NE.OR P1, PT, R26, 0x4b0, P1 ;  /* 0x000004b01a00780c */ /* 0x000fe20000f25670 */
[----:B------:R-:W2:Y:S01]  /*0840*/  I2F.F64.U32 R12, R16 ;  /* 0x00000010000c7312 */ /* 0x000ea20000201800 */
[----:B0-----:R0:W-:Y:S01]  /*0850*/  @!P3 STG.E desc[UR6][R14.64], R17 ;  /* 0x000000110e00b986 */ /* 0x0011e2000c101906 */
[----:B--2---:R-:W-:-:S04]  /*0860*/  DADD R12, R6, R12 ;  /* 0x00000000060c7229 */ /* 0x004fc8000000000c */
[----:B------:R-:W-:Y:S07]  /*0870*/  @!P2 BRA `(.L_x_18) ;  /* 0x000000000078a947 */ /* 0x000fee0003800000 */
[----:B------:R-:W-:Y:S01]  /*0880*/  ISETP.GT.U32.AND P2, PT, R2, 0x4b1, PT ;  /* 0x000004b10200780c */ /* 0x000fe20003f44070 */
[----:B------:R-:W-:-:S03]  /*0890*/  VIADD R24, R0, 0xfffffffc ;  /* 0xfffffffc00187836 */ /* 0x000fc60000000000 */
[----:B------:R-:W-:Y:S01]  /*08a0*/  ISETP.GT.U32.OR P2, PT, R0, 0x4b0, P2 ;  /* 0x000004b00000780c */ /* 0x000fe20001744470 */
[----:B------:R-:W-:-:S12]  /*08b0*/  IMAD R24, R24, R24, RZ ;  /* 0x0000001818187224 */ /* 0x000fd800078e02ff */
[----:B------:R-:W-:Y:S05]  /*08c0*/  @P2 BRA `(.L_x_18) ;  /* 0x0000000000642947 */ /* 0x000fea0003800000 */
[----:B0-----:R-:W0:Y:S01]  /*08d0*/  S2R R15, SR_LANEID ;  /* 0x00000000000f7919 */ /* 0x001e220000000000 */
[----:B------:R-:W-:Y:S01]  /*08e0*/  VOTEU.ANY UR4, UPT, PT ;  /* 0x0000000000047886 */ /* 0x000fe200038e0100 */
[----:B------:R-:W2:Y:S01]  /*08f0*/  LDC.64 R28, c[0x0][0x418] ;  /* 0x00010600ff1c7b82 */ /* 0x000ea20000000a00 */
[----:B------:R-:W0:Y:S07]  /*0900*/  FLO.U32 R14, UR4 ;  /* 0x00000004000e7d00 */ /* 0x000e2e00080e0000 */
[----:B------:R-:W3:Y:S01]  /*0910*/  LDC.64 R20, c[0x0][0x3f8] ;  /* 0x0000fe00ff147b82 */ /* 0x000ee20000000a00 */
[----:B------:R-:W2:Y:S07]  /*0920*/  POPC R27, UR4 ;  /* 0x00000004001b7d09 */ /* 0x000eae0008000000 */
[----:B------:R-:W4:Y:S08]  /*0930*/  LDC.64 R16, c[0x0][0x400] ;  /* 0x00010000ff107b82 */ /* 0x000f300000000a00 */
[----:B------:R-:W5:Y:S01]  /*0940*/  LDC.64 R18, c[0x0][0x410] ;  /* 0x00010400ff127b82 */ /* 0x000f620000000a00 */
[----:B0-----:R-:W-:-:S13]  /*0950*/  ISETP.EQ.U32.AND P2, PT, R14, R15, PT ;  /* 0x0000000f0e00720c */ /* 0x001fda0003f42070 */
[----:B--2---:R0:W2:Y:S01]  /*0960*/  @P2 ATOMG.E.ADD.STRONG.GPU PT, R27, desc[UR6][R28.64], R27 ;  /* 0x8000001b1c1b29a8 */ /* 0x0040a200081ef106 */
[----:B------:R-:W1:Y:S01]  /*0970*/  I2F.F64.U32 R22, R24 ;  /* 0x0000001800167312 */ /* 0x000e620000201800 */
[----:B------:R-:W3:Y:S01]  /*0980*/  S2R R15, SR_LTMASK ;  /* 0x00000000000f7919 */ /* 0x000ee20000003900 */
[----:B-1----:R-:W-:Y:S01]  /*0990*/  DADD R22, R12, R22 ;  /* 0x000000000c167229 */ /* 0x002fe20000000016 */
[----:B---3--:R-:W-:-:S05]  /*09a0*/  LOP3.LUT R15, R15, UR4, RZ, 0xc0, !PT ;  /* 0x000000040f0f7c12 */ /* 0x008fca000f8ec0ff */
[----:B0-----:R0:W1:Y:S01]  /*09b0*/  POPC R28, R15 ;  /* 0x0000000f001c7309 */ /* 0x0010620000000000 */
[----:B--2---:R0:W1:Y:S02]  /*09c0*/  SHFL.IDX PT, R25, R27, R14, 0x1f ;  /* 0x00001f0e1b197589 */ /* 0x00406400000e0000 */
[----:B0-----:R-:W0:Y:S01]  /*09d0*/  LDC.64 R14, c[0x0][0x408] ;  /* 0x00010200ff0e7b82 */ /* 0x001e220000000a00 */
[----:B-1----:R-:W-:-:S04]  /*09e0*/  IMAD.IADD R25, R25, 0x1, R28 ;  /* 0x0000000119197824 */ /* 0x002fc800078e021c */
[----:B------:R-:W-:-:S04]  /*09f0*/  IMAD.WIDE R20, R25, 0x4, R20 ;  /* 0x0000000419147825 */ /* 0x000fc800078e0214 */
[C---:B----4-:R-:W-:Y:S01]  /*0a00*/  IMAD.WIDE R16, R25.reuse, 0x4, R16 ;  /* 0x0000000419107825 */ /* 0x050fe200078e0210 */
[----:B------:R2:W-:Y:S03]  /*0a10*/  STG.E desc[UR6][R20.64], R4 ;  /* 0x0000000414007986 */ /* 0x0005e6000c101906 */
[----:B-----5:R-:W-:Y:S01]  /*0a20*/  IMAD.WIDE R18, R25, 0x8, R18 ;  /* 0x0000000819127825 */ /* 0x020fe200078e0212 */
[----:B------:R2:W-:Y:S04]  /*0a30*/  STG.E desc[UR6][R16.64], R0 ;  /* 0x0000000010007986 */ /* 0x0005e8000c101906 */
[----:B------:R2:W-:Y:S04]  /*0a40*/  STG.E.64 desc[UR6][R18.64], R22 ;  /* 0x0000001612007986 */ /* 0x0005e8000c101b06 */
[----:B0-----:R2:W-:Y:S02]  /*0a50*/  STG.E.64 desc[UR6][R14.64+0x10], R6 ;  /* 0x000010060e007986 */ /* 0x0015e4000c101b06 */
.L_x_18:
[----:B------:R-:W-:Y:S05]  /*0a60*/  BSYNC.RECONVERGENT B0 ;  /* 0x0000000000007941 */ /* 0x000fea0003800200 */
.L_x_17:
[----:B0-2---:R-:W0:Y:S01]  /*0a70*/  @!P1 LDC.64 R16, c[0x0][0x420] ;  /* 0x00010800ff109b82 */ /* 0x005e220000000a00 */
[C---:B------:R-:W-:Y:S01]  /*0a80*/  VIADD R14, R2.reuse, 0xfffffffd ;  /* 0xfffffffd020e7836 */ /* 0x040fe20000000000 */
[----:B------:R-:W-:Y:S01]  /*0a90*/  ISETP.GE.AND P3, PT, R2, -0x1, PT ;  /* 0xffffffff0200780c */ /* 0x000fe20003f66270 */
[----:B------:R-:W-:Y:S01]  /*0aa0*/  @!P1 IMAD.MOV.U32 R19, RZ, RZ, 0x1 ;  /* 0x00000001ff139424 */ /* 0x000fe200078e00ff */
[----:B------:R-:W-:Y:S01]  /*0ab0*/  BSSY.RECONVERGENT B0, `(.L_x_19) ;  /* 0x0000025000007945 */ /* 0x000fe20003800200 */
[----:B------:R-:W-:Y:S01]  /*0ac0*/  IMAD R18, R14, R14, RZ ;  /* 0x0000000e0e127224 */ /* 0x000fe200078e02ff */
[----:B------:R-:W-:-:S03]  /*0ad0*/  ISETP.NE.OR P4, PT, R4, 0x4b0, P0 ;  /* 0x000004b00400780c */ /* 0x000fc60000785670 */
[----:B------:R-:W2:Y:S01]  /*0ae0*/  I2F.F64.U32 R14, R18 ;  /* 0x00000012000e7312 */ /* 0x000ea20000201800 */
[----:B0-----:R0:W-:Y:S01]  /*0af0*/  @!P1 STG.E desc[UR6][R16.64], R19 ;  /* 0x0000001310009986 */ /* 0x0011e2000c101906 */
[----:B--2---:R-:W-:-:S04]  /*0b00*/  DADD R14, R6, R14 ;  /* 0x00000000060e7229 */ /* 0x004fc8000000000e */
[----:B------:R-:W-:Y:S07]  /*0b10*/  @!P3 BRA `(.L_x_20) ;  /* 0x000000000078b947 */ /* 0x000fee0003800000 */
[----:B------:R-:W-:Y:S02]  /*0b20*/  ISETP.GT.AND P1, PT, R2, 0x4af, PT ;  /* 0x000004af0200780c */ /* 0x000fe40003f24270 */
[C---:B------:R-:W-:Y:S02]  /*0b30*/  IADD3 R27, PT, PT, R0.reuse, -0x4, RZ ;  /* 0xfffffffc001b7810 */ /* 0x040fe40007ffe0ff */
[----:B------:R-:W-:-:S03]  /*0b40*/  ISETP.GT.U32.OR P1, PT, R0, 0x4b0, P1 ;  /* 0x000004b00000780c */ /* 0x000fc60000f24470 */
[----:B------:R-:W-:-:S10]  /*0b50*/  IMAD R27, R27, R27, RZ ;  /* 0x0000001b1b1b7224 */ /* 0x000fd400078e02ff */
[----:B------:R-:W-:Y:S05]  /*0b60*/  @P1 BRA `(.L_x_20) ;  /* 0x0000000000641947 */ /* 0x000fea0003800000 */
[----:B0-----:R-:W0:Y:S01]  /*0b70*/  S2R R19, SR_LANEID ;  /* 0x0000000000137919 */ /* 0x001e220000000000 */
        /* <DEDUP_REMOVED lines=9> */
[----:B--2---:R2:W4:Y:S01]  /*0c10*/  @P1 ATOMG.E.ADD.STRONG.GPU PT, R29, desc[UR6][R16.64], R29 ;  /* 0x8000001d101d19a8 */ /* 0x00452200081ef106 */
[----:B---3--:R-:W-:-:S06]  /*0c20*/  LOP3.LUT R28, R28, UR4, RZ, 0xc0, !PT ;  /* 0x000000041c1c7c12 */ /* 0x008fcc000f8ec0ff */
[----:B------:R-:W3:Y:S01]  /*0c30*/  POPC R28, R28 ;  /* 0x0000001c001c7309 */ /* 0x000ee20000000000 */
[----:B--2---:R-:W2:Y:S01]  /*0c40*/  LDC.64 R16, c[0x0][0x408] ;  /* 0x00010200ff107b82 */ /* 0x004ea20000000a00 */
[----:B----4-:R-:W3:Y:S02]  /*0c50*/  SHFL.IDX PT, R25, R29, R24, 0x1f ;  /* 0x00001f181d197589 */ /* 0x010ee400000e0000 */
[----:B---3--:R-:W-:-:S04]  /*0c60*/  IMAD.IADD R25, R25, 0x1, R28 ;  /* 0x0000000119197824 */ /* 0x008fc800078e021c */
[----:B------:R-:W-:-:S04]  /*0c70*/  IMAD.WIDE R22, R25, 0x4, R22 ;  /* 0x0000000419167825 */ /* 0x000fc800078e0216 */
[C---:B-----5:R-:W-:Y:S01]  /*0c80*/  IMAD.WIDE R20, R25.reuse, 0x4, R20 ;  /* 0x0000000419147825 */ /* 0x060fe200078e0214 */
[----:B------:R3:W-:Y:S03]  /*0c90*/  STG.E desc[UR6][R22.64], R26 ;  /* 0x0000001a16007986 */ /* 0x0007e6000c101906 */
[----:B0-----:R-:W-:Y:S01]  /*0ca0*/  IMAD.WIDE R18, R25, 0x8, R18 ;  /* 0x0000000819127825 */ /* 0x001fe200078e0212 */
[----:B------:R3:W-:Y:S01]  /*0cb0*/  STG.E desc[UR6][R20.64], R0 ;  /* 0x0000000014007986 */ /* 0x0007e2000c101906 */
[----:B------:R-:W0:Y:S02]  /*0cc0*/  I2F.F64.U32 R24, R27 ;  /* 0x0000001b00187312 */ /* 0x000e240000201800 */
[----:B0-----:R-:W-:-:S07]  /*0cd0*/  DADD R24, R14, R24 ;  /* 0x000000000e187229 */ /* 0x001fce0000000018 */
[----:B------:R3:W-:Y:S04]  /*0ce0*/  STG.E.64 desc[UR6][R18.64], R24 ;  /* 0x0000001812007986 */ /* 0x0007e8000c101b06 */
[----:B--2---:R3:W-:Y:S02]  /*0cf0*/  STG.E.64 desc[UR6][R16.64+0x18], R6 ;  /* 0x0000180610007986 */ /* 0x0047e4000c101b06 */
.L_x_20:
[----:B------:R-:W-:Y:S05]  /*0d00*/  BSYNC.RECONVERGENT B0 ;  /* 0x0000000000007941 */ /* 0x000fea0003800200 */
.L_x_19:
[----:B0--3--:R-:W0:Y:S01]  /*0d10*/  @!P4 LDC.64 R16, c[0x0][0x420] ;  /* 0x00010800ff10cb82 */ /* 0x009e220000000a00 */
[----:B------:R-:W-:Y:S01]  /*0d20*/  @!P4 IMAD.MOV.U32 R19, RZ, RZ, 0x1 ;  /* 0x00000001ff13c424 */ /* 0x000fe200078e00ff */
[----:B------:R-:W-:Y:S01]  /*0d30*/  ISETP.GT.U32.AND P2, PT, R2, 0x4b1, PT ;  /* 0x000004b10200780c */ /* 0x000fe20003f44070 */
[----:B------:R-:W-:Y:S01]  /*0d40*/  BSSY.RECONVERGENT B0, `(.L_x_21) ;  /* 0x000001f000007945 */ /* 0x000fe20003800200 */
[----:B------:R-:W-:Y:S02]  /*0d50*/  ISETP.NE.AND P1, PT, R5, 0x4b0, PT ;  /* 0x000004b00500780c */ /* 0x000fe40003f25270 */
[----:B------:R-:W-:-:S04]  /*0d60*/  ISETP.GT.U32.OR P5, PT, R3, 0x4b0, P2 ;  /* 0x000004b00300780c */ /* 0x000fc800017a4470 */
[----:B------:R-:W-:Y:S02]  /*0d70*/  ISETP.LT.OR P6, PT, R2, 0x1, P5 ;  /* 0x000000010200780c */ /* 0x000fe40002fc1670 */
[----:B------:R-:W-:Y:S01]  /*0d80*/  ISETP.NE.OR P5, PT, R4, 0x4b0, P1 ;  /* 0x000004b00400780c */ /* 0x000fe20000fa5670 */
[----:B0-----:R0:W-:Y:S10]  /*0d90*/  @!P4 STG.E desc[UR6][R16.64], R19 ;  /* 0x000000131000c986 */ /* 0x0011f4000c101906 */
        /* <DEDUP_REMOVED lines=8> */
[----:B------:R-:W5:Y:S08]  /*0e20*/  LDC.64 R18, c[0x0][0x400] ;  /* 0x00010000ff127b82 */ /* 0x000f700000000a00 */
[----:B------:R-:W1:Y:S01]  /*0e30*/  LDC.64 R20, c[0x0][0x410] ;  /* 0x00010400ff147b82 */ /* 0x000e620000000a00 */
[----:B0-----:R-:W-:-:S13]  /*0e40*/  ISETP.EQ.U32.AND P4, PT, R0, R17, PT ;  /* 0x000000110000720c */ /* 0x001fda0003f82070 */
[----:B--2---:R-:W2:Y:S01]  /*0e50*/  @P4 ATOMG.E.ADD.STRONG.GPU PT, R23, desc[UR6][R22.64], R29 ;  /* 0x8000001d161749a8 */ /* 0x004ea200081ef106 */
[----:B---3--:R-:W-:Y:S01]  /*0e60*/  LOP3.LUT R28, R28, UR4, RZ, 0xc0, !PT ;  /* 0x000000041c1c7c12 */ /* 0x008fe2000f8ec0ff */
[----:B------:R-:W0:Y:S05]  /*0e70*/  LDC.64 R16, c[0x0][0x408] ;  /* 0x00010200ff107b82 */ /* 0x000e2a0000000a00 */
[----:B------:R-:W3:Y:S01]  /*0e80*/  POPC R28, R28 ;  /* 0x0000001c001c7309 */ /* 0x000ee20000000000 */
[----:B--2---:R2:W3:Y:S02]  /*0e90*/  SHFL.IDX PT, R27, R23, R0, 0x1f ;  /* 0x00001f00171b7589 */ /* 0x0044e400000e0000 */
[----:B--2---:R-:W-:Y:S01]  /*0ea0*/  DADD R22, R8, R12 ;  /* 0x0000000008167229 */ /* 0x004fe2000000000c */
[----:B---3--:R-:W-:-:S04]  /*0eb0*/  IMAD.IADD R27, R27, 0x1, R28 ;  /* 0x000000011b1b7824 */ /* 0x008fc800078e021c */
[----:B----4-:R-:W-:-:S04]  /*0ec0*/  IMAD.WIDE R24, R27, 0x4, R24 ;  /* 0x000000041b187825 */ /* 0x010fc800078e0218 */
[C---:B-----5:R-:W-:Y:S01]  /*0ed0*/  IMAD.WIDE R18, R27.reuse, 0x4, R18 ;  /* 0x000000041b127825 */ /* 0x060fe200078e0212 */
[----:B------:R2:W-:Y:S03]  /*0ee0*/  STG.E desc[UR6][R24.64], R4 ;  /* 0x0000000418007986 */ /* 0x0005e6000c101906 */
[----:B-1----:R-:W-:Y:S01]  /*0ef0*/  IMAD.WIDE R20, R27, 0x8, R20 ;  /* 0x000000081b147825 */ /* 0x002fe200078e0214 */
[----:B------:R2:W-:Y:S04]  /*0f00*/  STG.E desc[UR6][R18.64], R3 ;  /* 0x0000000312007986 */ /* 0x0005e8000c101906 */
[----:B------:R2:W-:Y:S04]  /*0f10*/  STG.E.64 desc[UR6][R20.64], R22 ;  /* 0x0000001614007986 */ /* 0x0005e8000c101b06 */
[----:B0-----:R2:W-:Y:S02]  /*0f20*/  STG.E.64 desc[UR6][R16.64+0x20], R6 ;  /* 0x0000200610007986 */ /* 0x0015e4000c101b06 */
.L_x_22:
[----:B------:R-:W-:Y:S05]  /*0f30*/  BSYNC.RECONVERGENT B0 ;  /* 0x0000000000007941 */ /* 0x000fea0003800200 */
.L_x_21:
[----:B0-2---:R-:W0:Y:S01]  /*0f40*/  @!P5 LDC.64 R16, c[0x0][0x420] ;  /* 0x00010800ff10db82 */ /* 0x005e220000000a00 */
[----:B------:R-:W-:Y:S01]  /*0f50*/  @!P5 IMAD.MOV.U32 R19, RZ, RZ, 0x1 ;  /* 0x00000001ff13d424 */ /* 0x000fe200078e00ff */
[----:B------:R-:W-:Y:S01]  /*0f60*/  ISETP.GT.U32.OR P2, PT, R5, 0x4b0, P2 ;  /* 0x000004b00500780c */ /* 0x000fe20001744470 */
[----:B------:R-:W-:Y:S01]  /*0f70*/  BSSY.RECONVERGENT B0, `(.L_x_23) ;  /* 0x000001d000007945 */ /* 0x000fe20003800200 */
[----:B------:R-:W-:Y:S02]  /*0f80*/  ISETP.NE.OR P0, PT, R26, 0x4b0, P0 ;  /* 0x000004b01a00780c */ /* 0x000fe40000705670 */
[----:B------:R-:W-:Y:S01]  /*0f90*/  ISETP.LT.OR P2, PT, R2, 0x1, P2 ;  /* 0x000000010200780c */ /* 0x000fe20001741670 */
[----:B0-----:R0:W-:-:S12]  /*0fa0*/  @!P5 STG.E desc[UR6][R16.64], R19 ;  /* 0x000000131000d986 */ /* 0x0011d8000c101906 */
        /* <DEDUP_REMOVED lines=9> */
[----:B------:R-:W5:Y:S01]  /*1040*/  LDC.64 R20, c[0x0][0x410] ;  /* 0x00010400ff147b82 */ /* 0x000f620000000a00 */
[----:B0-----:R-:W-:-:S13]  /*1050*/  ISETP.EQ.U32.AND P2, PT, R0, R17, PT ;  /* 0x000000110000720c */ /* 0x001fda0003f42070 */
[----:B--2---:R-:W2:Y:S01]  /*1060*/  @P2 ATOMG.E.ADD.STRONG.GPU PT, R27, desc[UR6][R28.64], R27 ;  /* 0x8000001b1c1b29a8 */ /* 0x004ea200081ef106 */
[----:B---3--:R-:W-:Y:S01]  /*1070*/  LOP3.LUT R24, R24, UR4, RZ, 0xc0, !PT ;  /* 0x0000000418187c12 */ /* 0x008fe2000f8ec0ff */
[----:B------:R-:W0:Y:S01]  /*1080*/  LDC.64 R16, c[0x0][0x408] ;  /* 0x00010200ff107b82 */ /* 0x000e220000000a00 */
[----:B-1----:R-:W-:-:S04]  /*1090*/  DADD R12, R10, R12 ;  /* 0x000000000a0c7229 */ /* 0x002fc8000000000c */
[----:B------:R-:W1:Y:S01]  /*10a0*/  POPC R24, R24 ;  /* 0x0000001800187309 */ /* 0x000e620000000000 */
[----:B--2---:R-:W1:Y:S02]  /*10b0*/  SHFL.IDX PT, R25, R27, R0, 0x1f ;  /* 0x00001f001b197589 */ /* 0x004e6400000e0000 */
[----:B-1----:R-:W-:-:S04]  /*10c0*/  IMAD.IADD R25, R25, 0x1, R24 ;  /* 0x0000000119197824 */ /* 0x002fc800078e0218 */
[----:B----4-:R-:W-:-:S04]  /*10d0*/  IMAD.WIDE R22, R25, 0x4, R22 ;  /* 0x0000000419167825 */ /* 0x010fc800078e0216 */
[C---:B-----5:R-:W-:Y:S01]  /*10e0*/  IMAD.WIDE R18, R25.reuse, 0x4, R18 ;  /* 0x0000000419127825 */ /* 0x060fe200078e0212 */
[----:B------:R2:W-:Y:S03]  /*10f0*/  STG.E desc[UR6][R22.64], R4 ;  /* 0x0000000416007986 */ /* 0x0005e6000c101906 */
[----:B------:R-:W-:Y:S01]  /*1100*/  IMAD.WIDE R20, R25, 0x8, R20 ;  /* 0x0000000819147825 */ /* 0x000fe200078e0214 */
[----:B------:R2:W-:Y:S04]  /*1110*/  STG.E desc[UR6][R18.64], R5 ;  /* 0x0000000512007986 */ /* 0x0005e8000c101906 */
[----:B------:R2:W-:Y:S04]  /*1120*/  STG.E.64 desc[UR6][R20.64], R12 ;  /* 0x0000000c14007986 */ /* 0x0005e8000c101b06 */
[----:B0-----:R2:W-:Y:S02]  /*1130*/  STG.E.64 desc[UR6][R16.64+0x28], R6 ;  /* 0x0000280610007986 */ /* 0x0015e4000c101b06 */
.L_x_24:
[----:B------:R-:W-:Y:S05]  /*1140*/  BSYNC.RECONVERGENT B0 ;  /* 0x0000000000007941 */ /* 0x000fea0003800200 */
.L_x_23:
[----:B--2---:R-:W2:Y:S01]  /*1150*/  @!P0 LDC.64 R12, c[0x0][0x420] ;  /* 0x00010800ff0c8b82 */ /* 0x004ea20000000a00 */
[----:B0-----:R-:W-:Y:S01]  /*1160*/  @!P0 MOV R17, 0x1 ;  /* 0x0000000100118802 */ /* 0x001fe20000000f00 */
[----:B------:R-:W-:Y:S01]  /*1170*/  BSSY.RECONVERGENT B0, `(.L_x_25) ;  /* 0x000001e000007945 */ /* 0x000fe20003800200 */
[----:B------:R-:W-:Y:S02]  /*1180*/  VIMNMX.U32 R0, PT, PT, R3, R26, !PT ;  /* 0x0000001a03007248 */ /* 0x000fe40007fe0000 */
[----:B------:R-:W-:Y:S02]  /*1190*/  ISETP.NE.OR P1, PT, R26, 0x4b0, P1 ;  /* 0x000004b01a00780c */ /* 0x000fe40000f25670 */
[----:B------:R-:W-:Y:S01]  /*11a0*/  ISETP.GT.U32.AND P2, PT, R0, 0x4b0, PT ;  /* 0x000004b00000780c */ /* 0x000fe20003f44070 */
[----:B--2---:R0:W-:-:S12]  /*11b0*/  @!P0 STG.E desc[UR6][R12.64], R17 ;  /* 0x000000110c008986 */ /* 0x0041d8000c101906 */
        /* <DEDUP_REMOVED lines=13> */
[----:B------:R-:W0:Y:S01]  /*1290*/  LDC.64 R12, c[0x0][0x408] ;  /* 0x00010200ff0c7b82 */ /* 0x000e220000000a00 */
[----:B------:R-:W-:-:S04]  /*12a0*/  DADD R8, R8, R14 ;  /* 0x0000000008087229 */ /* 0x000fc8000000000e */
[----:B------:R-:W3:Y:S01]  /*12b0*/  POPC R4, R4 ;  /* 0x0000000400047309 */ /* 0x000ee20000000000 */
[----:B--2---:R-:W3:Y:S02]  /*12c0*/  SHFL.IDX PT, R25, R23, R0, 0x1f ;  /* 0x00001f0017197589 */ /* 0x004ee400000e0000 */
        /* <DEDUP_REMOVED lines=8> */
.L_x_26:
[----:B------:R-:W-:Y:S05]  /*1350*/  BSYNC.RECONVERGENT B0 ;  /* 0x0000000000007941 */ /* 0x000fea0003800200 */
.L_x_25:
[----:B--2---:R-:W2:Y:S01]  /*1360*/  @!P1 LDC.64 R8, c[0x0][0x420] ;  /* 0x00010800ff089b82 */ /* 0x004ea20000000a00 */
[----:B------:R-:W-:-:S05]  /*1370*/  @!P1 IMAD.MOV.U32 R3, RZ, RZ, 0x1 ;  /* 0x00000001ff039424 */ /* 0x000fca00078e00ff */
[----:B--2---:R2:W-:Y:S01]  /*1380*/  @!P1 STG.E desc[UR6][R8.64], R3 ;  /* 0x0000000308009986 */ /* 0x0045e2000c101906 */
[----:B------:R-:W-:Y:S05]  /*1390*/  @!P3 EXIT ;  /* 0x000000000000b94d */ /* 0x000fea0003800000 */
[----:B------:R-:W-:-:S04]  /*13a0*/  ISETP.GT.AND P0, PT, R2, 0x4af, PT ;  /* 0x000004af0200780c */ /* 0x000fc80003f04270 */
[----:B------:R-:W-:-:S13]  /*13b0*/  ISETP.GT.U32.OR P0, PT, R5, 0x4b0, P0 ;  /* 0x000004b00500780c */ /* 0x000fda0000704470 */
[----:B------:R-:W-:Y:S05]  /*13c0*/  @P0 EXIT ;  /* 0x000000000000094d */ /* 0x000fea0003800000 */
[----:B--2---:R-:W2:Y:S01]  /*13d0*/  S2R R3, SR_LANEID ;  /* 0x0000000000037919 */ /* 0x004ea20000000000 */
[----:B------:R-:W-:Y:S01]  /*13e0*/  VOTEU.ANY UR4, UPT, PT ;  /* 0x0000000000047886 */ /* 0x000fe200038e0100 */
[----:B------:R-:W3:Y:S01]  /*13f0*/  LDC.64 R18, c[0x0][0x418] ;  /* 0x00010600ff127b82 */ /* 0x000ee20000000a00 */
[----:B------:R-:W2:Y:S01]  /*1400*/  FLO.U32 R0, UR4 ;  /* 0x0000000400007d00 */ /* 0x000ea200080e0000 */
[----:B------:R-:W4:Y:S06]  /*1410*/  S2R R4, SR_LTMASK ;  /* 0x0000000000047919 */ /* 0x000f2c0000003900 */
[----:B0-----:R-:W0:Y:S01]  /*1420*/  LDC.64 R16, c[0x0][0x3f8] ;  /* 0x0000fe00ff107b82 */ /* 0x001e220000000a00 */
[----:B------:R-:W3:Y:S07]  /*1430*/  POPC R23, UR4 ;  /* 0x0000000400177d09 */ /* 0x000eee0008000000 */
[----:B------:R-:W5:Y:S08]  /*1440*/  LDC.64 R12, c[0x0][0x400] ;  /* 0x00010000ff0c7b82 */ /* 0x000f700000000a00 */
[----:B------:R-:W5:Y:S01]  /*1450*/  LDC.64 R8, c[0x0][0x410] ;  /* 0x00010400ff087b82 */ /* 0x000f620000000a00 */
[----:B--2---:R-:W-:-:S13]  /*1460*/  ISETP.EQ.U32.AND P0, PT, R0, R3, PT ;  /* 0x000000030000720c */ /* 0x004fda0003f02070 */
[----:B---3--:R-:W2:Y:S01]  /*1470*/  @P0 ATOMG.E.ADD.STRONG.GPU PT, R19, desc[UR6][R18.64], R23 ;  /* 0x80000017121309a8 */ /* 0x008ea200081ef106 */
[----:B----4-:R-:W-:Y:S01]  /*1480*/  LOP3.LUT R4, R4, UR4, RZ, 0xc0, !PT ;  /* 0x0000000404047c12 */ /* 0x010fe2000f8ec0ff */
[----:B------:R-:W3:Y:S01]  /*1490*/  LDC.64 R2, c[0x0][0x408] ;  /* 0x00010200ff027b82 */ /* 0x000ee20000000a00 */
[----:B-1----:R-:W-:-:S04]  /*14a0*/  DADD R10, R10, R14 ;  /* 0x000000000a0a7229 */ /* 0x002fc8000000000e */
[----:B------:R-:W1:Y:S01]  /*14b0*/  POPC R4, R4 ;  /* 0x0000000400047309 */ /* 0x000e620000000000 */
[----:B--2---:R-:W1:Y:S02]  /*14c0*/  SHFL.IDX PT, R21, R19, R0, 0x1f ;  /* 0x00001f0013157589 */ /* 0x004e6400000e0000 */
[----:B-1----:R-:W-:-:S04]  /*14d0*/  IMAD.IADD R21, R21, 0x1, R4 ;  /* 0x0000000115157824 */ /* 0x002fc800078e0204 */
[----:B0-----:R-:W-:-:S04]  /*14e0*/  IMAD.WIDE R16, R21, 0x4, R16 ;  /* 0x0000000415107825 */ /* 0x001fc800078e0210 */
[C---:B-----5:R-:W-:Y:S01]  /*14f0*/  IMAD.WIDE R12, R21.reuse, 0x4, R12 ;  /* 0x00000004150c7825 */ /* 0x060fe200078e020c */
[----:B------:R-:W-:Y:S03]  /*1500*/  STG.E desc[UR6][R16.64], R26 ;  /* 0x0000001a10007986 */ /* 0x000fe6000c101906 */
[----:B------:R-:W-:Y:S01]  /*1510*/  IMAD.WIDE R8, R21, 0x8, R8 ;  /* 0x0000000815087825 */ /* 0x000fe200078e0208 */
[----:B------:R-:W-:Y:S04]  /*1520*/  STG.E desc[UR6][R12.64], R5 ;  /* 0x000000050c007986 */ /* 0x000fe8000c101906 */
[----:B------:R-:W-:Y:S04]  /*1530*/  STG.E.64 desc[UR6][R8.64], R10 ;  /* 0x0000000a08007986 */ /* 0x000fe8000c101b06 */
[----:B---3--:R-:W-:Y:S01]  /*1540*/  STG.E.64 desc[UR6][R2.64+0x38], R6 ;  /* 0x0000380602007986 */ /* 0x008fe2000c101b06 */
[----:B------:R-:W-:Y:S05]  /*1550*/  EXIT ;  /* 0x000000000000794d */ /* 0x000fea0003800000 */
.L_x_12:
[----:B------:R-:W0:Y:S02]  /*1560*/  LDC.64 R2, c[0x0][0x3c8] ;  /* 0x0000f200ff027b82 */ /* 0x000e240000000a00 */
[----:B0-----:R-:W2:Y:S02]  /*1570*/  LDG.E R8, desc[UR6][R2.64] ;  /* 0x0000000602087981 */ /* 0x001ea4000c1e1900 */
[----:B--2---:R-:W-:-:S13]  /*1580*/  ISETP.NE.AND P0, PT, R8, RZ, PT ;  /* 0x000000ff0800720c */ /* 0x004fda0003f05270 */
        /* <DEDUP_REMOVED lines=19> */
[----:B------:R-:W-:Y:S01]  /*16c0*/  IADD3 R4, PT, PT, R2, -0x4, RZ ;  /* 0xfffffffc02047810 */ /* 0x000fe20007ffe0ff */
[----:B------:R-:W-:Y:S01]  /*16d0*/  BSSY.RECONVERGENT B0, `(.L_x_27) ;  /* 0x000002b000007945 */ /* 0x000fe20003800200 */
        /* <DEDUP_REMOVED lines=26> */
[----:B0-----:R-:W-:-:S07]  /*1880*/  ISETP.EQ.U32.AND P3, PT, R4, R11, PT ;  /* 0x0000000b0400720c */ /* 0x001fce0003f62070 */
[----:B------:R-:W0:Y:S06]  /*1890*/  LDC.64 R10, c[0x0][0x410] ;  /* 0x00010400ff0a7b82 */ /* 0x000e2c0000000a00 */
[----:B-1----:R-:W5:Y:S01]  /*18a0*/  @P3 ATOMG.E.ADD.STRONG.GPU PT, R25, desc[UR6][R24.64], R29 ;  /* 0x8000001d181939a8 */ /* 0x002f6200081ef106 */
[----:B--2---:R-:W-:Y:S01]  /*18b0*/  LOP3.LUT R26, R26, UR4, RZ, 0xc0, !PT ;  /* 0x000000041a1a7c12 */ /* 0x004fe2000f8ec0ff */
[----:B------:R-:W1:Y:S01]  /*18c0*/  LDC.64 R16, c[0x0][0x408] ;  /* 0x00010200ff107b82 */ /* 0x000e620000000a00 */
[----:B------:R-:W-:-:S04]  /*18d0*/  DADD R18, R8, R12 ;  /* 0x0000000008127229 */ /* 0x000fc8000000000c */
[----:B------:R-:W2:Y:S01]  /*18e0*/  POPC R26, R26 ;  /* 0x0000001a001a7309 */ /* 0x000ea20000000000 */
[----:B-----5:R-:W2:Y:S02]  /*18f0*/  SHFL.IDX PT, R27, R25, R4, 0x1f ;  /* 0x00001f04191b7589 */ /* 0x020ea400000e0000 */
[----:B--2---:R-:W-:-:S04]  /*1900*/  IMAD.IADD R27, R27, 0x1, R26 ;  /* 0x000000011b1b7824 */ /* 0x004fc800078e021a */
[----:B---3--:R-:W-:-:S04]  /*1910*/  IMAD.WIDE R20, R27, 0x4, R20 ;  /* 0x000000041b147825 */ /* 0x008fc800078e0214 */
[C---:B----4-:R-:W-:Y:S01]  /*1920*/  IMAD.WIDE R22, R27.reuse, 0x4, R22 ;  /* 0x000000041b167825 */ /* 0x050fe200078e0216 */
[----:B------:R2:W-:Y:S03]  /*1930*/  STG.E desc[UR6][R20.64], R2 ;  /* 0x0000000214007986 */ /* 0x0005e6000c101906 */
[----:B0-----:R-:W-:Y:S01]  /*1940*/  IMAD.WIDE R10, R27, 0x8, R10 ;  /* 0x000000081b0a7825 */ /* 0x001fe200078e020a */
[----:B------:R2:W-:Y:S04]  /*1950*/  STG.E desc[UR6][R22.64], R3 ;  /* 0x0000000316007986 */ /* 0x0005e8000c101906 */
[----:B------:R2:W-:Y:S04]  /*1960*/  STG.E.64 desc[UR6][R10.64], R18 ;  /* 0x000000120a007986 */ /* 0x0005e8000c101b06 */
[----:B-1----:R2:W-:Y:S02]  /*1970*/  STG.E.64 desc[UR6][R16.64], R6 ;  /* 0x0000000610007986 */ /* 0x0025e4000c101b06 */
.L_x_28:
[----:B------:R-:W-:Y:S05]  /*1980*/  BSYNC.RECONVERGENT B0 ;  /* 0x0000000000007941 */ /* 0x000fea0003800200 */
.L_x_27:
[----:B--2---:R-:W-:Y:S01]  /*1990*/  @!P2 MOV R17, 0x1 ;  /* 0x000000010011a802 */ /* 0x004fe20000000f00 */
[----:B------:R-:W-:Y:S01]  /*19a0*/  VIADD R10, R0, 0xfffffffd ;  /* 0xfffffffd000a7836 */ /* 0x000fe20000000000 */
[C---:B------:R-:W-:Y:S01]  /*19b0*/  ISETP.GE.AND P4, PT, R2.reuse, RZ, PT ;  /* 0x000000ff0200720c */ /* 0x040fe20003f86270 */
[----:B------:R-:W-:Y:S01]  /*19c0*/  VIADD R4, R2, 0xffffffff ;  /* 0xffffffff02047836 */ /* 0x000fe20000000000 */
[----:B------:R-:W-:Y:S01]  /*19d0*/  BSSY.RECONVERGENT B0, `(.L_x_29) ;  /* 0x0000021000007945 */ /* 0x000fe20003800200 */
[----:B------:R0:W-:Y:S01]  /*19e0*/  @!P2 STG.E desc[UR6][R14.64], R17 ;  /* 0x000000110e00a986 */ /* 0x0001e2000c101906 */
[----:B------:R-:W-:Y:S02]  /*19f0*/  IMAD R10, R10, R10, RZ ;  /* 0x0000000a0a0a7224 */ /* 0x000fe400078e02ff */
[----:B------:R-:W-:-:S04]  /*1a00*/  ISETP.NE.OR P3, PT, R4, 0x4b0, P1 ;  /* 0x000004b00400780c */ /* 0x000fc80000f65670 */
[----:B------:R-:W1:Y:S03]  /*1a10*/  I2F.F64.U32 R10, R10 ;  /* 0x0000000a000a7312 */ /* 0x000e660000201800 */
[----:B------:R-:W-:Y:S06]  /*1a20*/  @!P4 BRA `(.L_x_30) ;  /* 0x00000000006cc947 */ /* 0x000fec0003800000 */
        /* <DEDUP_REMOVED lines=27> */
.L_x_30:
[----:B------:R-:W-:Y:S05]  /*1be0*/  BSYNC.RECONVERGENT B0 ;  /* 0x0000000000007941 */ /* 0x000fea0003800200 */
.L_x_29:
[----:B0-2---:R-:W0:Y:S01]  /*1bf0*/  @!P3 LDC.64 R14, c[0x0][0x420] ;  /* 0x00010800ff0ebb82 */ /* 0x005e220000000a00 */
[C---:B------:R-:W-:Y:S01]  /*1c00*/  VIADD R12, R2.reuse, 0xfffffffb ;  /* 0xfffffffb020c7836 */ /* 0x040fe20000000000 */
[----:B------:R-:W-:Y:S01]  /*1c10*/  ISETP.GE.AND P2, PT, R2, 0x1, PT ;  /* 0x000000010200780c */ /* 0x000fe20003f46270 */
[----:B------:R-:W-:Y:S01]  /*1c20*/  @!P3 IMAD.MOV.U32 R17, RZ, RZ, 0x1 ;  /* 0x00000001ff11b424 */ /* 0x000fe200078e00ff */
[----:B------:R-:W-:Y:S01]  /*1c30*/  BSSY.RECONVERGENT B0, `(.L_x_31) ;  /* 0x0000026000007945 */ /* 0x000fe20003800200 */
[----:B------:R-:W-:Y:S02]  /*1c40*/  IMAD R16, R12, R12, RZ ;  /* 0x0000000c0c107224 */ /* 0x000fe400078e02ff */
[----:B------:R-:W-:Y:S02]  /*1c50*/  VIADD R26, R2, 0x1 ;  /* 0x00000001021a7836 */ /* 0x000fe40000000000 */
[----:B------:R-:W2:Y:S03]  /*1c60*/  I2F.F64.U32 R12, R16 ;  /* 0x00000010000c7312 */ /* 0x000ea60000201800 */
[----:B------:R-:W-:Y:S01]  /*1c70*/  ISETP.NE.OR P1, PT, R26, 0x4b0, P1 ;  /* 0x000004b01a00780c */ /* 0x000fe20000f25670 */
[----:B0-----:R0:W-:Y:S01]  /*1c80*/  @!P3 STG.E desc[UR6][R14.64], R17 ;  /* 0x000000110e00b986 */ /* 0x0011e2000c101906 */
[----:B--2---:R-:W-:Y:S01]  /*1c90*/  DADD R12, R6, R12 ;  /* 0x00000000060c7229 */ /* 0x004fe2000000000c */
[----:B------:R-:W-:Y:S10]  /*1ca0*/  @!P2 BRA `(.L_x_32) ;  /* 0x000000000078a947 */ /* 0x000ff40003800000 */
        /* <DEDUP_REMOVED lines=22> */
[----:B-1----:R-:W-:-:S05]  /*1e10*/  IADD3 R25, PT, PT, R25, R28, RZ ;  /* 0x0000001c19197210 */ /* 0x002fca0007ffe0ff */
[----:B------:R-:W-:-:S04]  /*1e20*/  IMAD.WIDE R20, R25, 0x4, R20 ;  /* 0x0000000419147825 */ /* 0x000fc800078e0214 */
[C---:B----4-:R-:W-:Y:S01]  /*1e30*/  IMAD.WIDE R16, R25.reuse, 0x4, R16 ;  /* 0x0000000419107825 */ /* 0x050fe200078e0210 */
[----:B------:R2:W-:Y:S03]  /*1e40*/  STG.E desc[UR6][R20.64], R4 ;  /* 0x0000000414007986 */ /* 0x0005e6000c101906 */
[----:B-----5:R-:W-:Y:S01]  /*1e50*/  IMAD.WIDE R18, R25, 0x8, R18 ;  /* 0x0000000819127825 */ /* 0x020fe200078e0212 */
[----:B------:R2:W-:Y:S04]  /*1e60*/  STG.E desc[UR6][R16.64], R0 ;  /* 0x0000000010007986 */ /* 0x0005e8000c101906 */
[----:B------:R2:W-:Y:S04]  /*1e70*/  STG.E.64 desc[UR6][R18.64], R22 ;  /* 0x0000001612007986 */ /* 0x0005e8000c101b06 */
[----:B0-----:R2:W-:Y:S02]  /*1e80*/  STG.E.64 desc[UR6][R14.64+0x10], R6 ;  /* 0x000010060e007986 */ /* 0x0015e4000c101b06 */
.L_x_32:
[----:B------:R-:W-:Y:S05]  /*1e90*/  BSYNC.RECONVERGENT B0 ;  /* 0x0000000000007941 */ /* 0x000fea0003800200 */
.L_x_31:
        /* <DEDUP_REMOVED lines=11> */
[----:B------:R-:W-:Y:S01]  /*1f50*/  ISETP.GT.AND P1, PT, R2, 0x4af, PT ;  /* 0x000004af0200780c */ /* 0x000fe20003f24270 */
[----:B------:R-:W-:-:S03]  /*1f60*/  VIADD R27, R0, 0xfffffffc ;  /* 0xfffffffc001b7836 */ /* 0x000fc60000000000 */
[----:B------:R-:W-:Y:S01]  /*1f70*/  ISETP.GT.U32.OR P1, PT, R0, 0x4b0, P1 ;  /* 0x000004b00000780c */ /* 0x000fe20000f24470 */
[----:B------:R-:W-:-:S12]  /*1f80*/  IMAD R27, R27, R27, RZ ;  /* 0x0000001b1b1b7224 */ /* 0x000fd800078e02ff */
        /* <DEDUP_REMOVED lines=26> */
.L_x_34:
[----:B------:R-:W-:Y:S05]  /*2130*/  BSYNC.RECONVERGENT B0 ;  /* 0x0000000000007941 */ /* 0x000fea0003800200 */
.L_x_33:
        /* <DEDUP_REMOVED lines=26> */
[----:B---3--:R-:W-:-:S05]  /*22e0*/  IADD3 R27, PT, PT, R27, R28, RZ ;  /* 0x0000001c1b1b7210 */ /* 0x008fca0007ffe0ff */
[----:B----4-:R-:W-:-:S04]  /*22f0*/  IMAD.WIDE R24, R27, 0x4, R24 ;  /* 0x000000041b187825 */ /* 0x010fc800078e0218 */
[C---:B-----5:R-:W-:Y:S01]  /*2300*/  IMAD.WIDE R18, R27.reuse, 0x4, R18 ;  /* 0x000000041b127825 */ /* 0x060fe200078e0212 */
[----:B------:R2:W-:Y:S03]  /*2310*/  STG.E desc[UR6][R24.64], R4 ;  /* 0x0000000418007986 */ /* 0x0005e6000c101906 */
[----:B-1----:R-:W-:Y:S01]  /*2320*/  IMAD.WIDE R20, R27, 0x8, R20 ;  /* 0x000000081b147825 */ /* 0x002fe200078e0214 */
[----:B------:R2:W-:Y:S04]  /*2330*/  STG.E desc[UR6][R18.64], R3 ;  /* 0x0000000312007986 */ /* 0x0005e8000c101906 */
[----:B------:R2:W-:Y:S04]  /*2340*/  STG.E.64 desc[UR6][R20.64], R22 ;  /* 0x0000001614007986 */ /* 0x0005e8000c101b06 */
[----:B0-----:R2:W-:Y:S02]  /*2350*/  STG.E.64 desc[UR6][R16.64+0x20], R6 ;  /* 0x0000200610007986 */ /* 0x0015e4000c101b06 */
.L_x_36:
[----:B------:R-:W-:Y:S05]  /*2360*/  BSYNC.RECONVERGENT B0 ;  /* 0x0000000000007941 */ /* 0x000fea0003800200 */
.L_x_35:
        /* <DEDUP_REMOVED lines=32> */
.L_x_38:
[----:B------:R-:W-:Y:S05]  /*2570*/  BSYNC.RECONVERGENT B0 ;  /* 0x0000000000007941 */ /* 0x000fea0003800200 */
.L_x_37:
[----:B--2---:R-:W2:Y:S01]  /*2580*/  @!P0 LDC.64 R12, c[0x0][0x420] ;  /* 0x00010800ff0c8b82 */ /* 0x004ea20000000a00 */
[----:B0-----:R-:W-:Y:S01]  /*2590*/  @!P0 IMAD.MOV.U32 R17, RZ, RZ, 0x1 ;  /* 0x00000001ff118424 */ /* 0x001fe200078e00ff */
[----:B------:R-:W-:Y:S01]  /*25a0*/  VIMNMX.U32 R0, PT, PT, R3, R26, !PT ;  /* 0x0000001a03007248 */ /* 0x000fe20007fe0000 */
[----:B------:R-:W-:Y:S01]  /*25b0*/  BSSY.RECONVERGENT B0, `(.L_x_39) ;  /* 0x000001d000007945 */ /* 0x000fe20003800200 */
        /* <DEDUP_REMOVED lines=28> */
.L_x_40:
[----:B------:R-:W-:Y:S05]  /*2780*/  BSYNC.RECONVERGENT B0 ;  /* 0x0000000000007941 */ /* 0x000fea0003800200 */
.L_x_39:
[----:B--2---:R-:W2:Y:S01]  /*2790*/  @!P1 LDC.64 R8, c[0x0][0x420] ;  /* 0x00010800ff089b82 */ /* 0x004ea20000000a00 */
[----:B------:R-:W-:-:S05]  /*27a0*/  @!P1 MOV R3, 0x1 ;  /* 0x0000000100039802 */ /* 0x000fca0000000f00 */
        /* <DEDUP_REMOVED lines=30> */
.L_x_11:
        /* <DEDUP_REMOVED lines=31> */
[----:B------:R-:W-:Y:S02]  /*2b80*/  ISETP.GT.U32.AND P4, PT, R4, 0x4b0, PT ;  /* 0x000004b00400780c */ /* 0x000fe40003f84070 */
[----:B------:R-:W-:-:S03]  /*2b90*/  IADD3 R4, PT, PT, R0, -0x5, RZ ;  /* 0xfffffffb00047810 */ /* 0x000fc60007ffe0ff */
[----:B------:R-:W1:Y:S02]  /*2ba0*/  @!P2 LDC.64 R14, c[0x0][0x420] ;  /* 0x00010800ff0eab82 */ /* 0x000e640000000a00 */
[----:B------:R-:W-:Y:S02]  /*2bb0*/  @!P3 IMAD.MOV.U32 R17, RZ, RZ, 0x1 ;  /* 0x00000001ff11b424 */ /* 0x000fe400078e00ff */
[----:B------:R-:W-:-:S04]  /*2bc0*/  IMAD R8, R4, R4, RZ ;  /* 0x0000000404087224 */ /* 0x000fc800078e02ff */
[----:B------:R-:W3:Y:S02]  /*2bd0*/  @!P3 LDC.64 R10, c[0x0][0x420] ;  /* 0x00010800ff0abb82 */ /* 0x000ee40000000a00 */
[----:B------:R-:W4:Y:S01]  /*2be0*/  I2F.F64.U32 R8, R8 ;  /* 0x0000000800087312 */ /* 0x000f220000201800 */
[----:B---3--:R3:W-:Y:S01]  /*2bf0*/  @!P3 STG.E desc[UR6][R10.64], R17 ;  /* 0x000000110a00b986 */ /* 0x0087e2000c101906 */
        /* <DEDUP_REMOVED lines=27> */
.L_x_42:
[----:B------:R-:W-:Y:S05]  /*2db0*/  BSYNC.RECONVERGENT B0 ;  /* 0x0000000000007941 */ /* 0x000fea0003800200 */
.L_x_41:
        /* <DEDUP_REMOVED lines=37> */
.L_x_44:
[----:B------:R-:W-:Y:S05]  /*3010*/  BSYNC.RECONVERGENT B0 ;  /* 0x0000000000007941 */ /* 0x000fea0003800200 */
.L_x_43:
        /* <DEDUP_REMOVED lines=12> */
[----:B------:R-:W-:Y:S02]  /*30e0*/  ISETP.GT.U32.AND P2, PT, R2, 0x4b1, PT ;  /* 0x000004b10200780c */ /* 0x000fe40003f44070 */
[C---:B------:R-:W-:Y:S02]  /*30f0*/  IADD3 R24, PT, PT, R0.reuse, -0x4, RZ ;  /* 0xfffffffc00187810 */ /* 0x040fe40007ffe0ff */
[----:B------:R-:W-:-:S03]  /*3100*/  ISETP.GT.U32.OR P2, PT, R0, 0x4b0, P2 ;  /* 0x000004b00000780c */ /* 0x000fc60001744470 */
[----:B------:R-:W-:-:S10]  /*3110*/  IMAD R24, R24, R24, RZ ;  /* 0x0000001818187224 */ /* 0x000fd400078e02ff */
        /* <DEDUP_REMOVED lines=26> */
.L_x_46:
[----:B------:R-:W-:Y:S05]  /*32c0*/  BSYNC.RECONVERGENT B0 ;  /* 0x0000000000007941 */ /* 0x000fea0003800200 */
.L_x_45:
        /* <DEDUP_REMOVED lines=31> */
[----:B---3--:R-:W-:-:S05]  /*34c0*/  IADD3 R25, PT, PT, R25, R28, RZ ;  /* 0x0000001c19197210 */ /* 0x008fca0007ffe0ff */
        /* <DEDUP_REMOVED lines=9> */
.L_x_48:
[----:B------:R-:W-:Y:S05]  /*3560*/  BSYNC.RECONVERGENT B0 ;  /* 0x0000000000007941 */ /* 0x000fea0003800200 */
.L_x_47:
        /* <DEDUP_REMOVED lines=34> */
.L_x_50:
[----:B------:R-:W-:Y:S05]  /*3790*/  BSYNC.RECONVERGENT B0 ;  /* 0x0000000000007941 */ /* 0x000fea0003800200 */
.L_x_49:
        /* <DEDUP_REMOVED lines=32> */
.L_x_52:
[----:B------:R-:W-:Y:S05]  /*39a0*/  BSYNC.RECONVERGENT B0 ;  /* 0x0000000000007941 */ /* 0x000fea0003800200 */
.L_x_51:
        /* <DEDUP_REMOVED lines=32> */
.L_x_54:
[----:B------:R-:W-:Y:S05]  /*3bb0*/  BSYNC.RECONVERGENT B0 ;  /* 0x0000000000007941 */ /* 0x000fea0003800200 */
.L_x_53:
        /* <DEDUP_REMOVED lines=32> */
.L_x_55:
        /* <DEDUP_REMOVED lines=12> */
.L_x_64:


//--------------------- .text._Z13initialize_Q1PiS_PdS0_S_S_S_S_S_S_S0_ --------------------------
	.section	.text._Z13initialize_Q1PiS_PdS0_S_S_S_S_S_S_S0_,"ax",@progbits
	.align	128
        .global         _Z13initialize_Q1PiS_PdS0_S_S_S_S_S_S_S0_
        .type           _Z13initialize_Q1PiS_PdS0_S_S_S_S_S_S_S0_,@function
        .size           _Z13initialize_Q1PiS_PdS0_S_S_S_S_S_S_S0_,(.L_x_65 - _Z13initialize_Q1PiS_PdS0_S_S_S_S_S_S_S0_)
        .other          _Z13initialize_Q1PiS_PdS0_S_S_S_S_S_S_S0_,@"STO_CUDA_ENTRY STV_DEFAULT"
_Z13initialize_Q1PiS_PdS0_S_S_S_S_S_S_S0_:
.text._Z13initialize_Q1PiS_PdS0_S_S_S_S_S_S_S0_:
[----:B------:R-:W-:Y:S01]  /*0000*/  LDC R1, c[0x0][0x37c] ;  /* 0x0000df00ff017b82 */ /* 0x000fe20000000800 */
[----:B------:R-:W0:Y:S07]  /*0010*/  S2R R0, SR_TID.X ;  /* 0x0000000000007919 */ /* 0x000e2e0000002100 */
[----:B------:R-:W0:Y:S02]  /*0020*/  S2UR UR4, SR_CTAID.X ;  /* 0x00000000000479c3 */ /* 0x000e240000002500 */
[----:B0-----:R-:W-:-:S13]  /*0030*/  LOP3.LUT P0, RZ, R0, UR4, RZ, 0xfc, !PT ;  /* 0x0000000400ff7c12 */ /* 0x001fda000f80fcff */
[----:B------:R-:W-:Y:S05]  /*0040*/  @P0 EXIT ;  /* 0x000000000000094d */ /* 0x000fea0003800000 */
[----:B------:R-:W0:Y:S01]  /*0050*/  LDC.64 R14, c[0x0][0x380] ;  /* 0x0000e000ff0e7b82 */ /* 0x000e220000000a00 */
[----:B------:R-:W0:Y:S01]  /*0060*/  LDCU.64 UR4, c[0x0][0x358] ;  /* 0x00006b00ff0477ac */ /* 0x000e220008000a00 */
[----:B------:R-:W-:Y:S02]  /*0070*/  HFMA2 R11, -RZ, RZ, 2.125, 0 ;  /* 0x40400000ff0b7431 */ /* 0x000fe400000001ff */
[----:B------:R-:W-:Y:S02]  /*0080*/  IMAD.MOV.U32 R10, RZ, RZ, 0x0 ;  /* 0x00000000ff0a7424 */ /* 0x000fe400078e00ff */
[----:B------:R-:W-:Y:S02]  /*0090*/  IMAD.MOV.U32 R13, RZ, RZ, 0x1 ;  /* 0x00000001ff0d7424 */ /* 0x000fe400078e00ff */
[----:B------:R-:W1:Y:S08]  /*00a0*/  LDC.64 R16, c[0x0][0x388] ;  /* 0x0000e200ff107b82 */ /* 0x000e700000000a00 */
[----:B------:R-:W2:Y:S08]  /*00b0*/  LDC.64 R18, c[0x0][0x390] ;  /* 0x0000e400ff127b82 */ /* 0x000eb00000000a00 */
[----:B------:R-:W3:Y:S01]  /*00c0*/  LDC.64 R2, c[0x0][0x398] ;  /* 0x0000e600ff027b82 */ /* 0x000ee20000000a00 */
[----:B0-----:R-:W-:Y:S07]  /*00d0*/  STG.E desc[UR4][R14.64], RZ ;  /* 0x000000ff0e007986 */ /* 0x001fee000c101904 */
[----:B------:R-:W0:Y:S01]  /*00e0*/  LDC.64 R4, c[0x0][0x3a0] ;  /* 0x0000e800ff047b82 */ /* 0x000e220000000a00 */
[----:B-1----:R-:W-:Y:S07]  /*00f0*/  STG.E desc[UR4][R16.64], RZ ;  /* 0x000000ff10007986 */ /* 0x002fee000c101904 */
[----:B------:R-:W1:Y:S01]  /*0100*/  LDC.64 R20, c[0x0][0x3a8] ;  /* 0x0000ea00ff147b82 */ /* 0x000e620000000a00 */
[----:B--2---:R-:W-:Y:S07]  /*0110*/  STG.E.64 desc[UR4][R18.64], RZ ;  /* 0x000000ff12007986 */ /* 0x004fee000c101b04 */
[----:B------:R-:W2:Y:S01]  /*0120*/  LDC.64 R22, c[0x0][0x3b0] ;  /* 0x0000ec00ff167b82 */ /* 0x000ea20000000a00 */
[----:B---3--:R-:W-:Y:S07]  /*0130*/  STG.E.64 desc[UR4][R2.64], R10 ;  /* 0x0000000a02007986 */ /* 0x008fee000c101b04 */
[----:B------:R-:W3:Y:S01]  /*0140*/  LDC.64 R6, c[0x0][0x3b8] ;  /* 0x0000ee00ff067b82 */ /* 0x000ee20000000a00 */
[----:B0-----:R-:W-:Y:S07]  /*0150*/  STG.E desc[UR4][R4.64], R13 ;  /* 0x0000000d04007986 */ /* 0x001fee000c101904 */
[----:B------:R-:W0:Y:S01]  /*0160*/  LDC.64 R24, c[0x0][0x3c0] ;  /* 0x0000f000ff187b82 */ /* 0x000e220000000a00 */
[----:B-1----:R-:W-:Y:S07]  /*0170*/  STG.E desc[UR4][R20.64], RZ ;  /* 0x000000ff14007986 */ /* 0x002fee000c101904 */
[----:B------:R-:W1:Y:S01]  /*0180*/  LDC.64 R26, c[0x0][0x3c8] ;  /* 0x0000f200ff1a7b82 */ /* 0x000e620000000a00 */
[----:B--2---:R-:W-:Y:S07]  /*0190*/  STG.E desc[UR4][R22.64], RZ ;  /* 0x000000ff16007986 */ /* 0x004fee000c101904 */
[----:B------:R-:W2:Y:S01]  /*01a0*/  LDC.64 R8, c[0x0][0x3d0] ;  /* 0x0000f400ff087b82 */ /* 0x000ea20000000a00 */
[----:B---3--:R-:W-:Y:S04]  /*01b0*/  STG.E desc[UR4][R6.64], R13 ;  /* 0x0000000d06007986 */ /* 0x008fe8000c101904 */
[----:B0-----:R-:W-:Y:S04]  /*01c0*/  STG.E desc[UR4][R24.64], RZ ;  /* 0x000000ff18007986 */ /* 0x001fe8000c101904 */
[----:B-1----:R-:W-:Y:S04]  /*01d0*/  STG.E desc[UR4][R26.64], RZ ;  /* 0x000000ff1a007986 */ /* 0x002fe8000c101904 */
[----:B--2---:R-:W-:Y:S01]  /*01e0*/  STG.E.64 desc[UR4][R8.64], R10 ;  /* 0x0000000a08007986 */ /* 0x004fe2000c101b04 */
[----:B------:R-:W-:Y:S05]  /*01f0*/  EXIT ;  /* 0x000000000000794d */ /* 0x000fea0003800000 */
.L_x_56:
        /* <DEDUP_REMOVED lines=16> */
.L_x_65:


//--------------------- .text._Z7empty_sPi        --------------------------
	.section	.text._Z7empty_sPi,"ax",@progbits
	.align	128
        .global         _Z7empty_sPi
        .type           _Z7empty_sPi,@function
        .size           _Z7empty_sPi,(.L_x_66 - _Z7empty_sPi)
        .other          _Z7empty_sPi,@"STO_CUDA_ENTRY STV_DEFAULT"
_Z7empty_sPi:
.text._Z7empty_sPi:
[----:B------:R-:W-:Y:S01]  /*0000*/  LDC R1, c[0x0][0x37c] ;  /* 0x0000df00ff017b82 */ /* 0x000fe20000000800 */
[----:B------:R-:W0:Y:S07]  /*0010*/  S2R R0, SR_TID.X ;  /* 0x0000000000007919 */ /* 0x000e2e0000002100 */
[----:B------:R-:W0:Y:S02]  /*0020*/  S2UR UR4, SR_CTAID.X ;  /* 0x00000000000479c3 */ /* 0x000e240000002500 */
[----:B0-----:R-:W-:-:S13]  /*0030*/  LOP3.LUT P0, RZ, R0, UR4, RZ, 0xfc, !PT ;  /* 0x0000000400ff7c12 */ /* 0x001fda000f80fcff */
[----:B------:R-:W-:Y:S05]  /*0040*/  @P0 EXIT ;  /* 0x000000000000094d */ /* 0x000fea0003800000 */
[----:B------:R-:W0:Y:S01]  /*0050*/  LDC.64 R2, c[0x0][0x380] ;  /* 0x0000e000ff027b82 */ /* 0x000e220000000a00 */
[----:B------:R-:W0:Y:S02]  /*0060*/  LDCU.64 UR4, c[0x0][0x358] ;  /* 0x00006b00ff0477ac */ /* 0x000e240008000a00 */
[----:B0-----:R-:W-:Y:S01]  /*0070*/  STG.E desc[UR4][R2.64], RZ ;  /* 0x000000ff02007986 */ /* 0x001fe2000c101904 */
[----:B------:R-:W-:Y:S05]  /*0080*/  EXIT ;  /* 0x000000000000794d */ /* 0x000fea0003800000 */
.L_x_57:
        /* <DEDUP_REMOVED lines=15> */
.L_x_66:


//--------------------- .text._Z12initialize_mPi  --------------------------
	.section	.text._Z12initialize_mPi,"ax",@progbits
	.align	128
        .global         _Z12initialize_mPi
        .type           _Z12initialize_mPi,@function
        .size           _Z12initialize_mPi,(.L_x_67 - _Z12initialize_mPi)
        .other          _Z12initialize_mPi,@"STO_CUDA_ENTRY STV_DEFAULT"
_Z12initialize_mPi:
.text._Z12initialize_mPi:
        /* <DEDUP_REMOVED lines=9> */
.L_x_58:
        /* <DEDUP_REMOVED lines=15> */
.L_x_67:


//--------------------- .nv.shared.reserved.0     --------------------------
	.section	.nv.shared.reserved.0,"aw",@nobits
	.weak		__nv_reservedSMEM_offset_0_alias
	.size		__nv_reservedSMEM_offset_0_alias, 0, 64
	.other		__nv_reservedSMEM_offset_0_alias,@"STO_CUDA_RESERVED_SHARED STV_DEFAULT"
__nv_reservedSMEM_offset_0_alias:
	.zero		0
	.zero		64


//--------------------- .nv.constant0._Z17AstarSearch_step4PiS_PdS0_S_S_S_S0_S0_S_S_S_S0_S0_S_S_S_S0_S0_S_ --------------------------
	.section	.nv.constant0._Z17AstarSearch_step4PiS_PdS0_S_S_S_S0_S0_S_S_S_S0_S0_S_S_S_S0_S0_S_,"a",@progbits
	.sectionflags	@""
	.align	4
.nv.constant0._Z17AstarSearch_step4PiS_PdS0_S_S_S_S0_S0_S_S_S_S0_S0_S_S_S_S0_S0_S_:
	.zero		1056


//--------------------- .nv.constant0._Z17AstarSearch_step3PiS_PdS0_S_S_S_S0_S_ --------------------------
	.section	.nv.constant0._Z17AstarSearch_step3PiS_PdS0_S_S_S_S0_S_,"a",@progbits
	.sectionflags	@""
	.align	4
.nv.constant0._Z17AstarSearch_step3PiS_PdS0_S_S_S_S0_S_:
	.zero		968


//--------------------- .nv.constant0._Z7empty_qPiS_S_ --------------------------
	.section	.nv.constant0._Z7empty_qPiS_S_,"a",@progbits
	.sectionflags	@""
	.align	4
.nv.constant0._Z7empty_qPiS_S_:
	.zero		920


//--------------------- .nv.constant0._Z31AstarSearch_step2_deDuplicationPiS_PdS0_iS_ --------------------------
	.section	.nv.constant0._Z31AstarSearch_step2_deDuplicationPiS_PdS0_iS_,"a",@progbits
	.sectionflags	@""
	.align	4
.nv.constant0._Z31AstarSearch_step2_deDuplicationPiS_PdS0_iS_:
	.zero		944


//--------------------- .nv.constant0._Z17AstarSearch_step2PiS_PdS0_S_S_S_S_S0_ --------------------------
	.section	.nv.constant0._Z17AstarSearch_step2PiS_PdS0_S_S_S_S_S0_,"a",@progbits
	.sectionflags	@""
	.align	4
.nv.constant0._Z17AstarSearch_step2PiS_PdS0_S_S_S_S_S0_:
	.zero		968


//--------------------- .nv.constant0._Z17AstarSearch_step1PiS_PdS0_S_S_S_S0_S0_S_S_S_S0_S0_S_S_S_S0_S0_S_S_ --------------------------
	.section	.nv.constant0._Z17AstarSearch_step1PiS_PdS0_S_S_S_S0_S0_S_S_S_S0_S0_S_S_S_S0_S0_S_S_,"a",@progbits
	.sectionflags	@""
	.align	4
.nv.constant0._Z17AstarSearch_step1PiS_PdS0_S_S_S_S0_S0_S_S_S_S0_S0_S_S_S_S0_S0_S_S_:
	.zero		1064


//--------------------- .nv.constant0._Z13initialize_Q1PiS_PdS0_S_S_S_S_S_S_S0_ --------------------------
	.section	.nv.constant0._Z13initialize_Q1PiS_PdS0_S_S_S_S_S_S_S0_,"a",@progbits
	.sectionflags	@""
	.align	4
.nv.constant0._Z13initialize_Q1PiS_PdS0_S_S_S_S_S_S_S0_:
	.zero		984


//--------------------- .nv.constant0._Z7empty_sPi --------------------------
	.section	.nv.constant0._Z7empty_sPi,"a",@progbits
	.sectionflags	@""
	.align	4
.nv.constant0._Z7empty_sPi:
	.zero		904


//--------------------- .nv.constant0._Z12initialize_mPi --------------------------
	.section	.nv.constant0._Z12initialize_mPi,"a",@progbits
	.sectionflags	@""
	.align	4
.nv.constant0._Z12initialize_mPi:
	.zero		904


//--------------------- SYMBOLS --------------------------

	.type		.nv.reservedSmem.offset0,@object
	.size		.nv.reservedSmem.offset0,0x4
